	.target	sm_90a

	.elftype	@"ET_EXEC"


//--------------------- .note.nv.tkinfo           --------------------------
	.section	.note.nv.tkinfo,"",@"SHT_NOTE"
	.sectionflags	@"SHF_NOTE_NV_TKINFO"
	.tkinfo
        /*0018*/ 	.word	0x00000002
        /*0030*/ 	.string	""
        /*0030*/ 	.string	"ptxas"
        /*0030*/ 	.string	"Cuda compilation tools, release 13.0, V13.0.88"
        /*0030*/ 	.string	"Build cuda_13.0.r13.0/compiler.36424714_0"
        /*0030*/ 	.string	"-arch sm_90a -m 64 "



//--------------------- .note.nv.cuinfo           --------------------------
	.section	.note.nv.cuinfo,"",@"SHT_NOTE"
	.sectionflags	@"SHF_NOTE_NV_CUINFO"
        /*0018*/ 	.short	0x0002
        /*001a*/ 	.short	0x005a
        /*001c*/ 	.short	0x0082
	.zero		2


//--------------------- .nv.info                  --------------------------
	.section	.nv.info,"",@"SHT_CUDA_INFO"
	.align	4


	//----- nvinfo : EIATTR_REGCOUNT
	.align		4
        /*0000*/ 	.byte	0x04, 0x2f
        /*0002*/ 	.short	(.L_15 - .L_14)
	.align		4
.L_14:
        /*0004*/ 	.word	index@(_ZN7cutlass13device_kernelINS_4gemm6kernel13GemmUniversalIN4cute5tupleIJiiiiEEENS1_10collective13CollectiveMmaINS1_34MainloopSm90TmaGmmaWarpSpecializedILi3ENS5_IJNS4_1CILi1EEESB_SB_EEENS1_35KernelTmaWarpSpecializedCooperativeEEENS5_IJNSA_ILi128EEENSA_ILi256EEENSA_ILi32EEEEEENS_6half_tENS5_IJlSB_lEEESJ_SK_NS4_8TiledMMAINS4_8MMA_AtomIJNS4_4SM904GMMA26MMA_64x256x16_F32F16F16_SSILNSO_5MajorE0ELSQ_0ELNSO_7ScaleInE1ELSR_1EEEEEENS4_6LayoutINS5_IJNSA_ILi2EEESB_SB_EEENS5_IJSB_NSA_ILi0EEESX_EEEEENS5_IJNS4_10UnderscoreES10_S10_EEEEENS4_13SM90_TMA_LOADENS4_14ComposedLayoutINS4_7SwizzleILi2ELi4ELi3EEENS4_18smem_ptr_flag_bitsILi16EEENSU_INS5_IJNSA_ILi8EEESH_EEENS5_IJSH_SB_EEEEEEEvNS4_8identityES13_S1D_vS1E_EENS_8epilogue10collective6detail29Sm90TmaWarpSpecializedAdapterINS1H_15DefaultEpilogueISJ_SK_SK_NS1G_6thread17LinearCombinationISJ_Li1EffLNS1L_9ScaleType4KindE0ELNS_15FloatRoundStyleE2ESJ_EENS1_15EpilogueDefaultEEEEEvvEEEEvNT_6ParamsE)
        /*0008*/ 	.word	0x000000a8


	//----- nvinfo : EIATTR_FRAME_SIZE
	.align		4
.L_15:
        /*000c*/ 	.byte	0x04, 0x11
        /*000e*/ 	.short	(.L_17 - .L_16)
	.align		4
.L_16:
        /*0010*/ 	.word	index@(_ZN7cutlass13device_kernelINS_4gemm6kernel13GemmUniversalIN4cute5tupleIJiiiiEEENS1_10collective13CollectiveMmaINS1_34MainloopSm90TmaGmmaWarpSpecializedILi3ENS5_IJNS4_1CILi1EEESB_SB_EEENS1_35KernelTmaWarpSpecializedCooperativeEEENS5_IJNSA_ILi128EEENSA_ILi256EEENSA_ILi32EEEEEENS_6half_tENS5_IJlSB_lEEESJ_SK_NS4_8TiledMMAINS4_8MMA_AtomIJNS4_4SM904GMMA26MMA_64x256x16_F32F16F16_SSILNSO_5MajorE0ELSQ_0ELNSO_7ScaleInE1ELSR_1EEEEEENS4_6LayoutINS5_IJNSA_ILi2EEESB_SB_EEENS5_IJSB_NSA_ILi0EEESX_EEEEENS5_IJNS4_10UnderscoreES10_S10_EEEEENS4_13SM90_TMA_LOADENS4_14ComposedLayoutINS4_7SwizzleILi2ELi4ELi3EEENS4_18smem_ptr_flag_bitsILi16EEENSU_INS5_IJNSA_ILi8EEESH_EEENS5_IJSH_SB_EEEEEEEvNS4_8identityES13_S1D_vS1E_EENS_8epilogue10collective6detail29Sm90TmaWarpSpecializedAdapterINS1H_15DefaultEpilogueISJ_SK_SK_NS1G_6thread17LinearCombinationISJ_Li1EffLNS1L_9ScaleType4KindE0ELNS_15FloatRoundStyleE2ESJ_EENS1_15EpilogueDefaultEEEEEvvEEEEvNT_6ParamsE)
        /*0014*/ 	.word	0x00000000


	//----- nvinfo : EIATTR_MIN_STACK_SIZE
	.align		4
.L_17:
        /*0018*/ 	.byte	0x04, 0x12
        /*001a*/ 	.short	(.L_19 - .L_18)
	.align		4
.L_18:
        /*001c*/ 	.word	index@(_ZN7cutlass13device_kernelINS_4gemm6kernel13GemmUniversalIN4cute5tupleIJiiiiEEENS1_10collective13CollectiveMmaINS1_34MainloopSm90TmaGmmaWarpSpecializedILi3ENS5_IJNS4_1CILi1EEESB_SB_EEENS1_35KernelTmaWarpSpecializedCooperativeEEENS5_IJNSA_ILi128EEENSA_ILi256EEENSA_ILi32EEEEEENS_6half_tENS5_IJlSB_lEEESJ_SK_NS4_8TiledMMAINS4_8MMA_AtomIJNS4_4SM904GMMA26MMA_64x256x16_F32F16F16_SSILNSO_5MajorE0ELSQ_0ELNSO_7ScaleInE1ELSR_1EEEEEENS4_6LayoutINS5_IJNSA_ILi2EEESB_SB_EEENS5_IJSB_NSA_ILi0EEESX_EEEEENS5_IJNS4_10UnderscoreES10_S10_EEEEENS4_13SM90_TMA_LOADENS4_14ComposedLayoutINS4_7SwizzleILi2ELi4ELi3EEENS4_18smem_ptr_flag_bitsILi16EEENSU_INS5_IJNSA_ILi8EEESH_EEENS5_IJSH_SB_EEEEEEEvNS4_8identityES13_S1D_vS1E_EENS_8epilogue10collective6detail29Sm90TmaWarpSpecializedAdapterINS1H_15DefaultEpilogueISJ_SK_SK_NS1G_6thread17LinearCombinationISJ_Li1EffLNS1L_9ScaleType4KindE0ELNS_15FloatRoundStyleE2ESJ_EENS1_15EpilogueDefaultEEEEEvvEEEEvNT_6ParamsE)
        /*0020*/ 	.word	0x00000000
.L_19:


//--------------------- .nv.compat                --------------------------
	.section	.nv.compat,"",@"SHT_CUDA_COMPAT_INFO"
	.align	4
        /*0000*/ 	.byte	0x02, 0x09, 0x01, 0x00, 0x02, 0x02, 0x04, 0x00, 0x02, 0x05, 0x05, 0x00, 0x03, 0x07, 0x01, 0x01
        /*0010*/ 	.byte	0x02, 0x03, 0x01, 0x00, 0x02, 0x06, 0x01, 0x00, 0x04, 0x0b, 0x08, 0x00, 0x00, 0x00, 0x00, 0x00
        /*0020*/ 	.byte	0x00, 0x00, 0x00, 0x00


//--------------------- .nv.info._ZN7cutlass13device_kernelINS_4gemm6kernel13GemmUniversalIN4cute5tupleIJiiiiEEENS1_10collective13CollectiveMmaINS1_34MainloopSm90TmaGmmaWarpSpecializedILi3ENS5_IJNS4_1CILi1EEESB_SB_EEENS1_35KernelTmaWarpSpecializedCooperativeEEENS5_IJNSA_ILi128EEENSA_ILi256EEENSA_ILi32EEEEEENS_6half_tENS5_IJlSB_lEEESJ_SK_NS4_8TiledMMAINS4_8MMA_AtomIJNS4_4SM904GMMA26MMA_64x256x16_F32F16F16_SSILNSO_5MajorE0ELSQ_0ELNSO_7ScaleInE1ELSR_1EEEEEENS4_6LayoutINS5_IJNSA_ILi2EEESB_SB_EEENS5_IJSB_NSA_ILi0EEESX_EEEEENS5_IJNS4_10UnderscoreES10_S10_EEEEENS4_13SM90_TMA_LOADENS4_14ComposedLayoutINS4_7SwizzleILi2ELi4ELi3EEENS4_18smem_ptr_flag_bitsILi16EEENSU_INS5_IJNSA_ILi8EEESH_EEENS5_IJSH_SB_EEEEEEEvNS4_8identityES13_S1D_vS1E_EENS_8epilogue10collective6detail29Sm90TmaWarpSpecializedAdapterINS1H_15DefaultEpilogueISJ_SK_SK_NS1G_6thread17LinearCombinationISJ_Li1EffLNS1L_9ScaleType4KindE0ELNS_15FloatRoundStyleE2ESJ_EENS1_15EpilogueDefaultEEEEEvvEEEEvNT_6ParamsE --------------------------
	.section	.nv.info._ZN7cutlass13device_kernelINS_4gemm6kernel13GemmUniversalIN4cute5tupleIJiiiiEEENS1_10collective13CollectiveMmaINS1_34MainloopSm90TmaGmmaWarpSpecializedILi3ENS5_IJNS4_1CILi1EEESB_SB_EEENS1_35KernelTmaWarpSpecializedCooperativeEEENS5_IJNSA_ILi128EEENSA_ILi256EEENSA_ILi32EEEEEENS_6half_tENS5_IJlSB_lEEESJ_SK_NS4_8TiledMMAINS4_8MMA_AtomIJNS4_4SM904GMMA26MMA_64x256x16_F32F16F16_SSILNSO_5MajorE0ELSQ_0ELNSO_7ScaleInE1ELSR_1EEEEEENS4_6LayoutINS5_IJNSA_ILi2EEESB_SB_EEENS5_IJSB_NSA_ILi0EEESX_EEEEENS5_IJNS4_10UnderscoreES10_S10_EEEEENS4_13SM90_TMA_LOADENS4_14ComposedLayoutINS4_7SwizzleILi2ELi4ELi3EEENS4_18smem_ptr_flag_bitsILi16EEENSU_INS5_IJNSA_ILi8EEESH_EEENS5_IJSH_SB_EEEEEEEvNS4_8identityES13_S1D_vS1E_EENS_8epilogue10collective6detail29Sm90TmaWarpSpecializedAdapterINS1H_15DefaultEpilogueISJ_SK_SK_NS1G_6thread17LinearCombinationISJ_Li1EffLNS1L_9ScaleType4KindE0ELNS_15FloatRoundStyleE2ESJ_EENS1_15EpilogueDefaultEEEEEvvEEEEvNT_6ParamsE,"",@"SHT_CUDA_INFO"
	.sectionflags	@""
	.align	4


	//----- nvinfo : EIATTR_CUDA_API_VERSION
	.align		4
        /*0000*/ 	.byte	0x04, 0x37
        /*0002*/ 	.short	(.L_21 - .L_20)
.L_20:
        /*0004*/ 	.word	0x00000082


	//----- nvinfo : EIATTR_KPARAM_INFO
	.align		4
.L_21:
        /*0008*/ 	.byte	0x04, 0x17
        /*000a*/ 	.short	(.L_23 - .L_22)
.L_22:
        /*000c*/ 	.word	0x00000000
        /*0010*/ 	.short	0x0000
        /*0012*/ 	.short	0x0070
        /*0014*/ 	.byte	0x00, 0xf0, 0x01, 0x10


	//----- nvinfo : EIATTR_SPARSE_MMA_MASK
	.align		4
.L_23:
        /*0018*/ 	.byte	0x03, 0x50
        /*001a*/ 	.short	0x0000


	//----- nvinfo : EIATTR_MAXREG_COUNT
	.align		4
        /*001c*/ 	.byte	0x03, 0x1b
        /*001e*/ 	.short	0x00a8


	//----- nvinfo : EIATTR_NUM_BARRIERS
	.align		4
        /*0020*/ 	.byte	0x02, 0x4c
        /*0022*/ 	.byte	0x01
	.zero		1


	//----- nvinfo : EIATTR_EXTERNS
	.align		4
        /*0024*/ 	.byte	0x04, 0x0f
        /*0026*/ 	.short	(.L_25 - .L_24)


	//   ....[0]....
	.align		4
.L_24:
        /*0028*/ 	.word	index@(__assertfail)


	//----- nvinfo : EIATTR_MERCURY_ISA_VERSION
	.align		4
.L_25:
        /*002c*/ 	.byte	0x03, 0x5f
        /*002e*/ 	.short	0x0101


	//----- nvinfo : EIATTR_INT_WARP_WIDE_INSTR_OFFSETS
	.align		4
        /*0030*/ 	.byte	0x04, 0x31
        /*0032*/ 	.short	(.L_27 - .L_26)


	//   ....[0]....
.L_26:
        /*0034*/ 	.word	0x00000390


	//   ....[1]....
        /*0038*/ 	.word	0x000003c0


	//   ....[2]....
        /*003c*/ 	.word	0x000004a0


	//----- nvinfo : EIATTR_COOP_GROUP_MASK_REGIDS
	.align		4
.L_27:
        /*0040*/ 	.byte	0x04, 0x29
        /*0042*/ 	.short	(.L_29 - .L_28)


	//   ....[0]....
.L_28:
        /*0044*/ 	.word	0xffffffff


	//   ....[1]....
        /*0048*/ 	.word	0xffffffff


	//   ....[2]....
        /*004c*/ 	.word	0xffffffff


	//   ....[3]....
        /*0050*/ 	.word	0xffffffff


	//   ....[4]....
        /*0054*/ 	.word	0xffffffff


	//----- nvinfo : EIATTR_COOP_GROUP_INSTR_OFFSETS
	.align		4
.L_29:
        /*0058*/ 	.byte	0x04, 0x28
        /*005a*/ 	.short	(.L_31 - .L_30)


	//   ....[0]....
.L_30:
        /*005c*/ 	.word	0x00000060


	//   ....[1]....
        /*0060*/ 	.word	0x00000070


	//   ....[2]....
        /*0064*/ 	.word	0x00000130


	//   ....[3]....
        /*0068*/ 	.word	0x000002a0


	//   ....[4]....
        /*006c*/ 	.word	0x00000f50


	//----- nvinfo : EIATTR_REG_RECONFIG
	.align		4
.L_31:
        /*0070*/ 	.byte	0x01, 0x54
	.zero		2


	//----- nvinfo : EIATTR_SYSCALL_OFFSETS
	.align		4
        /*0074*/ 	.byte	0x04, 0x46
        /*0076*/ 	.short	(.L_33 - .L_32)


	//   ....[0]....
.L_32:
        /*0078*/ 	.word	0x00001110


	//----- nvinfo : EIATTR_MBARRIER_INSTR_OFFSETS
	.align		4
.L_33:
        /*007c*/ 	.byte	0x04, 0x39
        /*007e*/ 	.short	(.L_35 - .L_34)


	//   ....[0]....
.L_34:
        /*0080*/ 	.word	0x00000230
        /*0084*/ 	.word	0x000000ff
        /*0088*/ 	.word	0x00000000
        /*008c*/ 	.short	0x0100
        /*008e*/ 	.byte	0x08
	.zero		1


	//   ....[1]....
        /*0090*/ 	.word	0x00000240
        /*0094*/ 	.word	0x000000ff
        /*0098*/ 	.word	0x00000018
        /*009c*/ 	.short	0x0100
        /*009e*/ 	.byte	0x08
	.zero		1


	//   ....[2]....
        /*00a0*/ 	.word	0x00000250
        /*00a4*/ 	.word	0x000000ff
        /*00a8*/ 	.word	0x00000008
        /*00ac*/ 	.short	0x0100
        /*00ae*/ 	.byte	0x08
	.zero		1


	//   ....[3]....
        /*00b0*/ 	.word	0x00000260
        /*00b4*/ 	.word	0x000000ff
        /*00b8*/ 	.word	0x00000020
        /*00bc*/ 	.short	0x0100
        /*00be*/ 	.byte	0x08
	.zero		1


	//   ....[4]....
        /*00c0*/ 	.word	0x00000270
        /*00c4*/ 	.word	0x000000ff
        /*00c8*/ 	.word	0x00000010
        /*00cc*/ 	.short	0x0100
        /*00ce*/ 	.byte	0x08
	.zero		1


	//   ....[5]....
        /*00d0*/ 	.word	0x00000280
        /*00d4*/ 	.word	0x000000ff
        /*00d8*/ 	.word	0x00000028
        /*00dc*/ 	.short	0x0100
        /*00de*/ 	.byte	0x08
	.zero		1


	//   ....[6]....
        /*00e0*/ 	.word	0x00000510
        /*00e4*/ 	.word	0x000000ff
        /*00e8*/ 	.word	0x00000040
        /*00ec*/ 	.short	0x0100
        /*00ee*/ 	.byte	0x06
	.zero		1


	//   ....[7]....
        /*00f0*/ 	.word	0x00000570
        /*00f4*/ 	.word	0x000000ff
        /*00f8*/ 	.word	0x00000048
        /*00fc*/ 	.short	0x0100
        /*00fe*/ 	.byte	0x06
	.zero		1


	//   ....[8]....
        /*0100*/ 	.word	0x00001190
        /*0104*/ 	.word	0x00000003
        /*0108*/ 	.word	0x00000000
        /*010c*/ 	.short	0x010a
        /*010e*/ 	.byte	0x3f
	.zero		1


	//   ....[9]....
        /*0110*/ 	.word	0x000011d0
        /*0114*/ 	.word	0x00000003
        /*0118*/ 	.word	0x00000000
        /*011c*/ 	.short	0x010a
        /*011e*/ 	.byte	0x3f
	.zero		1


	//   ....[10]....
        /*0120*/ 	.word	0x00001480
        /*0124*/ 	.word	0x000000ff
        /*0128*/ 	.word	0x00000000
        /*012c*/ 	.short	0x010a
        /*012e*/ 	.byte	0x04
	.zero		1


	//   ....[11]....
        /*0130*/ 	.word	0x000014c0
        /*0134*/ 	.word	0x000000ff
        /*0138*/ 	.word	0x00000000
        /*013c*/ 	.short	0x010a
        /*013e*/ 	.byte	0x04
	.zero		1


	//   ....[12]....
        /*0140*/ 	.word	0x00001630
        /*0144*/ 	.word	0x000000ff
        /*0148*/ 	.word	0x00000000
        /*014c*/ 	.short	0x0101
        /*014e*/ 	.byte	0x04
	.zero		1


	//   ....[13]....
        /*0150*/ 	.word	0x00001830
        /*0154*/ 	.word	0x000000ff
        /*0158*/ 	.word	0x00000000
        /*015c*/ 	.short	0x0101
        /*015e*/ 	.byte	0x06
	.zero		1


	//   ....[14]....
        /*0160*/ 	.word	0x0000a6a0
        /*0164*/ 	.word	0x0000000e
        /*0168*/ 	.word	0x00000018
        /*016c*/ 	.short	0x010a
        /*016e*/ 	.byte	0x3f
	.zero		1


	//   ....[15]....
        /*0170*/ 	.word	0x0000aa20
        /*0174*/ 	.word	0x00000006
        /*0178*/ 	.word	0x00000048
        /*017c*/ 	.short	0x0101
        /*017e*/ 	.byte	0x3f
	.zero		1


	//   ....[16]....
        /*0180*/ 	.word	0x0000b150
        /*0184*/ 	.word	0x00000007
        /*0188*/ 	.word	0x00000000
        /*018c*/ 	.short	0x010a
        /*018e*/ 	.byte	0x3f
	.zero		1


	//   ....[17]....
        /*0190*/ 	.word	0x0000b1d0
        /*0194*/ 	.word	0x00000009
        /*0198*/ 	.word	0x00000000
        /*019c*/ 	.short	0x010a
        /*019e*/ 	.byte	0x3f
	.zero		1


	//   ....[18]....
        /*01a0*/ 	.word	0x0000b260
        /*01a4*/ 	.word	0x00000003
        /*01a8*/ 	.word	0x00000000
        /*01ac*/ 	.short	0x010a
        /*01ae*/ 	.byte	0x3f
	.zero		1


	//   ....[19]....
        /*01b0*/ 	.word	0x0000b2c0
        /*01b4*/ 	.word	0x00000003
        /*01b8*/ 	.word	0x00000000
        /*01bc*/ 	.short	0x010a
        /*01be*/ 	.byte	0x3f
	.zero		1


	//   ....[20]....
        /*01c0*/ 	.word	0x0000b320
        /*01c4*/ 	.word	0x00000004
        /*01c8*/ 	.word	0x00000000
        /*01cc*/ 	.short	0x010a
        /*01ce*/ 	.byte	0x3f
	.zero		1


	//   ....[21]....
        /*01d0*/ 	.word	0x0000b3f0
        /*01d4*/ 	.word	0x0000000e
        /*01d8*/ 	.word	0x00000018
        /*01dc*/ 	.short	0x010a
        /*01de*/ 	.byte	0x3f
	.zero		1


	//   ....[22]....
        /*01e0*/ 	.word	0x0000b4c0
        /*01e4*/ 	.word	0x00000007
        /*01e8*/ 	.word	0x00000000
        /*01ec*/ 	.short	0x010a
        /*01ee*/ 	.byte	0x3f
	.zero		1


	//   ....[23]....
        /*01f0*/ 	.word	0x0000b510
        /*01f4*/ 	.word	0x00000009
        /*01f8*/ 	.word	0x00000000
        /*01fc*/ 	.short	0x010a
        /*01fe*/ 	.byte	0x3f
	.zero		1


	//----- nvinfo : EIATTR_NUM_MBARRIERS
	.align		4
.L_35:
        /*0200*/ 	.byte	0x03, 0x38
        /*0202*/ 	.short	0x0008


	//----- nvinfo : EIATTR_EXIT_INSTR_OFFSETS
	.align		4
        /*0204*/ 	.byte	0x04, 0x1c
        /*0206*/ 	.short	(.L_37 - .L_36)


	//   ....[0]....
.L_36:
        /*0208*/ 	.word	0x000005c0


	//   ....[1]....
        /*020c*/ 	.word	0x00000e80


	//   ....[2]....
        /*0210*/ 	.word	0x00009d10


	//   ....[3]....
        /*0214*/ 	.word	0x0000a340


	//   ....[4]....
        /*0218*/ 	.word	0x0000b2b0


	//----- nvinfo : EIATTR_MAX_THREADS
	.align		4
.L_37:
        /*021c*/ 	.byte	0x04, 0x05
        /*021e*/ 	.short	(.L_39 - .L_38)
.L_38:
        /*0220*/ 	.word	0x00000180
        /*0224*/ 	.word	0x00000001
        /*0228*/ 	.word	0x00000001


	//----- nvinfo : EIATTR_CRS_STACK_SIZE
	.align		4
.L_39:
        /*022c*/ 	.byte	0x04, 0x1e
        /*022e*/ 	.short	(.L_41 - .L_40)
.L_40:
        /*0230*/ 	.word	0x00000000


	//----- nvinfo : EIATTR_CBANK_PARAM_SIZE
	.align		4
.L_41:
        /*0234*/ 	.byte	0x03, 0x19
        /*0236*/ 	.short	0x0470


	//----- nvinfo : EIATTR_PARAM_CBANK
	.align		4
        /*0238*/ 	.byte	0x04, 0x0a
        /*023a*/ 	.short	(.L_43 - .L_42)
	.align		4
.L_42:
        /*023c*/ 	.word	index@(.nv.constant0._ZN7cutlass13device_kernelINS_4gemm6kernel13GemmUniversalIN4cute5tupleIJiiiiEEENS1_10collective13CollectiveMmaINS1_34MainloopSm90TmaGmmaWarpSpecializedILi3ENS5_IJNS4_1CILi1EEESB_SB_EEENS1_35KernelTmaWarpSpecializedCooperativeEEENS5_IJNSA_ILi128EEENSA_ILi256EEENSA_ILi32EEEEEENS_6half_tENS5_IJlSB_lEEESJ_SK_NS4_8TiledMMAINS4_8MMA_AtomIJNS4_4SM904GMMA26MMA_64x256x16_F32F16F16_SSILNSO_5MajorE0ELSQ_0ELNSO_7ScaleInE1ELSR_1EEEEEENS4_6LayoutINS5_IJNSA_ILi2EEESB_SB_EEENS5_IJSB_NSA_ILi0EEESX_EEEEENS5_IJNS4_10UnderscoreES10_S10_EEEEENS4_13SM90_TMA_LOADENS4_14ComposedLayoutINS4_7SwizzleILi2ELi4ELi3EEENS4_18smem_ptr_flag_bitsILi16EEENSU_INS5_IJNSA_ILi8EEESH_EEENS5_IJSH_SB_EEEEEEEvNS4_8identityES13_S1D_vS1E_EENS_8epilogue10collective6detail29Sm90TmaWarpSpecializedAdapterINS1H_15DefaultEpilogueISJ_SK_SK_NS1G_6thread17LinearCombinationISJ_Li1EffLNS1L_9ScaleType4KindE0ELNS_15FloatRoundStyleE2ESJ_EENS1_15EpilogueDefaultEEEEEvvEEEEvNT_6ParamsE)
        /*0240*/ 	.short	0x0210
        /*0242*/ 	.short	0x0470


	//----- nvinfo : EIATTR_SW_WAR
	.align		4
.L_43:
        /*0244*/ 	.byte	0x04, 0x36
        /*0246*/ 	.short	(.L_45 - .L_44)
.L_44:
        /*0248*/ 	.word	0x00000008
.L_45:


//--------------------- .nv.callgraph             --------------------------
	.section	.nv.callgraph,"",@"SHT_CUDA_CALLGRAPH"
	.align	4
	.sectionentsize	8
	.align		4
        /*0000*/ 	.word	0x00000000
	.align		4
        /*0004*/ 	.word	0xffffffff
	.align		4
        /*0008*/ 	.word	index@(_ZN7cutlass13device_kernelINS_4gemm6kernel13GemmUniversalIN4cute5tupleIJiiiiEEENS1_10collective13CollectiveMmaINS1_34MainloopSm90TmaGmmaWarpSpecializedILi3ENS5_IJNS4_1CILi1EEESB_SB_EEENS1_35KernelTmaWarpSpecializedCooperativeEEENS5_IJNSA_ILi128EEENSA_ILi256EEENSA_ILi32EEEEEENS_6half_tENS5_IJlSB_lEEESJ_SK_NS4_8TiledMMAINS4_8MMA_AtomIJNS4_4SM904GMMA26MMA_64x256x16_F32F16F16_SSILNSO_5MajorE0ELSQ_0ELNSO_7ScaleInE1ELSR_1EEEEEENS4_6LayoutINS5_IJNSA_ILi2EEESB_SB_EEENS5_IJSB_NSA_ILi0EEESX_EEEEENS5_IJNS4_10UnderscoreES10_S10_EEEEENS4_13SM90_TMA_LOADENS4_14ComposedLayoutINS4_7SwizzleILi2ELi4ELi3EEENS4_18smem_ptr_flag_bitsILi16EEENSU_INS5_IJNSA_ILi8EEESH_EEENS5_IJSH_SB_EEEEEEEvNS4_8identityES13_S1D_vS1E_EENS_8epilogue10collective6detail29Sm90TmaWarpSpecializedAdapterINS1H_15DefaultEpilogueISJ_SK_SK_NS1G_6thread17LinearCombinationISJ_Li1EffLNS1L_9ScaleType4KindE0ELNS_15FloatRoundStyleE2ESJ_EENS1_15EpilogueDefaultEEEEEvvEEEEvNT_6ParamsE)
	.align		4
        /*000c*/ 	.word	index@(__assertfail)
	.align		4
        /*0010*/ 	.word	0x00000000
	.align		4
        /*0014*/ 	.word	0xfffffffe
	.align		4
        /*0018*/ 	.word	0x00000000
	.align		4
        /*001c*/ 	.word	0xfffffffd
	.align		4
        /*0020*/ 	.word	0x00000000
	.align		4
        /*0024*/ 	.word	0xfffffffc


//--------------------- .nv.constant4             --------------------------
	.section	.nv.constant4,"a",@progbits
	.align	8
	.align		8
.nv.constant4:
        /*0000*/ 	.dword	__assertfail
	.align		8
        /*0008*/ 	.dword	__unnamed_1
	.align		8
        /*0010*/ 	.dword	_ZN40_INTERNAL_b5433db5_4_k_cu_f57c8df8_205914cuda3std3__45__cpo5beginE
	.align		8
        /*0018*/ 	.dword	_ZN40_INTERNAL_b5433db5_4_k_cu_f57c8df8_205914cuda3std3__45__cpo3endE
	.align		8
        /*0020*/ 	.dword	_ZN40_INTERNAL_b5433db5_4_k_cu_f57c8df8_205914cuda3std3__45__cpo6cbeginE
	.align		8
        /*0028*/ 	.dword	_ZN40_INTERNAL_b5433db5_4_k_cu_f57c8df8_205914cuda3std3__45__cpo4cendE
	.align		8
        /*0030*/ 	.dword	_ZN40_INTERNAL_b5433db5_4_k_cu_f57c8df8_205914cuda3std3__442_GLOBAL__N__b5433db5_4_k_cu_f57c8df8_205916ignoreE
	.align		8
        /*0038*/ 	.dword	_ZN40_INTERNAL_b5433db5_4_k_cu_f57c8df8_205914cuda3std3__419piecewise_constructE
	.align		8
        /*0040*/ 	.dword	_ZN40_INTERNAL_b5433db5_4_k_cu_f57c8df8_205914cuda3std3__48in_placeE
	.align		8
        /*0048*/ 	.dword	_ZN40_INTERNAL_b5433db5_4_k_cu_f57c8df8_205914cuda3std6ranges3__45__cpo4swapE
	.align		8
        /*0050*/ 	.dword	_ZN40_INTERNAL_b5433db5_4_k_cu_f57c8df8_205914cuda3std6ranges3__45__cpo9iter_moveE
	.align		8
        /*0058*/ 	.dword	_ZN40_INTERNAL_b5433db5_4_k_cu_f57c8df8_205914cute7productE
	.align		8
        /*0060*/ 	.dword	_ZN40_INTERNAL_b5433db5_4_k_cu_f57c8df8_205914cute1_E
	.align		8
        /*0068*/ 	.dword	$str$22
	.align		8
        /*0070*/ 	.dword	$str$23


//--------------------- .text._ZN7cutlass13device_kernelINS_4gemm6kernel13GemmUniversalIN4cute5tupleIJiiiiEEENS1_10collective13CollectiveMmaINS1_34MainloopSm90TmaGmmaWarpSpecializedILi3ENS5_IJNS4_1CILi1EEESB_SB_EEENS1_35KernelTmaWarpSpecializedCooperativeEEENS5_IJNSA_ILi128EEENSA_ILi256EEENSA_ILi32EEEEEENS_6half_tENS5_IJlSB_lEEESJ_SK_NS4_8TiledMMAINS4_8MMA_AtomIJNS4_4SM904GMMA26MMA_64x256x16_F32F16F16_SSILNSO_5MajorE0ELSQ_0ELNSO_7ScaleInE1ELSR_1EEEEEENS4_6LayoutINS5_IJNSA_ILi2EEESB_SB_EEENS5_IJSB_NSA_ILi0EEESX_EEEEENS5_IJNS4_10UnderscoreES10_S10_EEEEENS4_13SM90_TMA_LOADENS4_14ComposedLayoutINS4_7SwizzleILi2ELi4ELi3EEENS4_18smem_ptr_flag_bitsILi16EEENSU_INS5_IJNSA_ILi8EEESH_EEENS5_IJSH_SB_EEEEEEEvNS4_8identityES13_S1D_vS1E_EENS_8epilogue10collective6detail29Sm90TmaWarpSpecializedAdapterINS1H_15DefaultEpilogueISJ_SK_SK_NS1G_6thread17LinearCombinationISJ_Li1EffLNS1L_9ScaleType4KindE0ELNS_15FloatRoundStyleE2ESJ_EENS1_15EpilogueDefaultEEEEEvvEEEEvNT_6ParamsE --------------------------
	.section	.text._ZN7cutlass13device_kernelINS_4gemm6kernel13GemmUniversalIN4cute5tupleIJiiiiEEENS1_10collective13CollectiveMmaINS1_34MainloopSm90TmaGmmaWarpSpecializedILi3ENS5_IJNS4_1CILi1EEESB_SB_EEENS1_35KernelTmaWarpSpecializedCooperativeEEENS5_IJNSA_ILi128EEENSA_ILi256EEENSA_ILi32EEEEEENS_6half_tENS5_IJlSB_lEEESJ_SK_NS4_8TiledMMAINS4_8MMA_AtomIJNS4_4SM904GMMA26MMA_64x256x16_F32F16F16_SSILNSO_5MajorE0ELSQ_0ELNSO_7ScaleInE1ELSR_1EEEEEENS4_6LayoutINS5_IJNSA_ILi2EEESB_SB_EEENS5_IJSB_NSA_ILi0EEESX_EEEEENS5_IJNS4_10UnderscoreES10_S10_EEEEENS4_13SM90_TMA_LOADENS4_14ComposedLayoutINS4_7SwizzleILi2ELi4ELi3EEENS4_18smem_ptr_flag_bitsILi16EEENSU_INS5_IJNSA_ILi8EEESH_EEENS5_IJSH_SB_EEEEEEEvNS4_8identityES13_S1D_vS1E_EENS_8epilogue10collective6detail29Sm90TmaWarpSpecializedAdapterINS1H_15DefaultEpilogueISJ_SK_SK_NS1G_6thread17LinearCombinationISJ_Li1EffLNS1L_9ScaleType4KindE0ELNS_15FloatRoundStyleE2ESJ_EENS1_15EpilogueDefaultEEEEEvvEEEEvNT_6ParamsE,"ax",@progbits
	.align	128
.text._ZN7cutlass13device_kernelINS_4gemm6kernel13GemmUniversalIN4cute5tupleIJiiiiEEENS1_10collective13CollectiveMmaINS1_34MainloopSm90TmaGmmaWarpSpecializedILi3ENS5_IJNS4_1CILi1EEESB_SB_EEENS1_35KernelTmaWarpSpecializedCooperativeEEENS5_IJNSA_ILi128EEENSA_ILi256EEENSA_ILi32EEEEEENS_6half_tENS5_IJlSB_lEEESJ_SK_NS4_8TiledMMAINS4_8MMA_AtomIJNS4_4SM904GMMA26MMA_64x256x16_F32F16F16_SSILNSO_5MajorE0ELSQ_0ELNSO_7ScaleInE1ELSR_1EEEEEENS4_6LayoutINS5_IJNSA_ILi2EEESB_SB_EEENS5_IJSB_NSA_ILi0EEESX_EEEEENS5_IJNS4_10UnderscoreES10_S10_EEEEENS4_13SM90_TMA_LOADENS4_14ComposedLayoutINS4_7SwizzleILi2ELi4ELi3EEENS4_18smem_ptr_flag_bitsILi16EEENSU_INS5_IJNSA_ILi8EEESH_EEENS5_IJSH_SB_EEEEEEEvNS4_8identityES13_S1D_vS1E_EENS_8epilogue10collective6detail29Sm90TmaWarpSpecializedAdapterINS1H_15DefaultEpilogueISJ_SK_SK_NS1G_6thread17LinearCombinationISJ_Li1EffLNS1L_9ScaleType4KindE0ELNS_15FloatRoundStyleE2ESJ_EENS1_15EpilogueDefaultEEEEEvvEEEEvNT_6ParamsE:
        .type           _ZN7cutlass13device_kernelINS_4gemm6kernel13GemmUniversalIN4cute5tupleIJiiiiEEENS1_10collective13CollectiveMmaINS1_34MainloopSm90TmaGmmaWarpSpecializedILi3ENS5_IJNS4_1CILi1EEESB_SB_EEENS1_35KernelTmaWarpSpecializedCooperativeEEENS5_IJNSA_ILi128EEENSA_ILi256EEENSA_ILi32EEEEEENS_6half_tENS5_IJlSB_lEEESJ_SK_NS4_8TiledMMAINS4_8MMA_AtomIJNS4_4SM904GMMA26MMA_64x256x16_F32F16F16_SSILNSO_5MajorE0ELSQ_0ELNSO_7ScaleInE1ELSR_1EEEEEENS4_6LayoutINS5_IJNSA_ILi2EEESB_SB_EEENS5_IJSB_NSA_ILi0EEESX_EEEEENS5_IJNS4_10UnderscoreES10_S10_EEEEENS4_13SM90_TMA_LOADENS4_14ComposedLayoutINS4_7SwizzleILi2ELi4ELi3EEENS4_18smem_ptr_flag_bitsILi16EEENSU_INS5_IJNSA_ILi8EEESH_EEENS5_IJSH_SB_EEEEEEEvNS4_8identityES13_S1D_vS1E_EENS_8epilogue10collective6detail29Sm90TmaWarpSpecializedAdapterINS1H_15DefaultEpilogueISJ_SK_SK_NS1G_6thread17LinearCombinationISJ_Li1EffLNS1L_9ScaleType4KindE0ELNS_15FloatRoundStyleE2ESJ_EENS1_15EpilogueDefaultEEEEEvvEEEEvNT_6ParamsE,@function
        .size           _ZN7cutlass13device_kernelINS_4gemm6kernel13GemmUniversalIN4cute5tupleIJiiiiEEENS1_10collective13CollectiveMmaINS1_34MainloopSm90TmaGmmaWarpSpecializedILi3ENS5_IJNS4_1CILi1EEESB_SB_EEENS1_35KernelTmaWarpSpecializedCooperativeEEENS5_IJNSA_ILi128EEENSA_ILi256EEENSA_ILi32EEEEEENS_6half_tENS5_IJlSB_lEEESJ_SK_NS4_8TiledMMAINS4_8MMA_AtomIJNS4_4SM904GMMA26MMA_64x256x16_F32F16F16_SSILNSO_5MajorE0ELSQ_0ELNSO_7ScaleInE1ELSR_1EEEEEENS4_6LayoutINS5_IJNSA_ILi2EEESB_SB_EEENS5_IJSB_NSA_ILi0EEESX_EEEEENS5_IJNS4_10UnderscoreES10_S10_EEEEENS4_13SM90_TMA_LOADENS4_14ComposedLayoutINS4_7SwizzleILi2ELi4ELi3EEENS4_18smem_ptr_flag_bitsILi16EEENSU_INS5_IJNSA_ILi8EEESH_EEENS5_IJSH_SB_EEEEEEEvNS4_8identityES13_S1D_vS1E_EENS_8epilogue10collective6detail29Sm90TmaWarpSpecializedAdapterINS1H_15DefaultEpilogueISJ_SK_SK_NS1G_6thread17LinearCombinationISJ_Li1EffLNS1L_9ScaleType4KindE0ELNS_15FloatRoundStyleE2ESJ_EENS1_15EpilogueDefaultEEEEEvvEEEEvNT_6ParamsE,(.L_x_320 - _ZN7cutlass13device_kernelINS_4gemm6kernel13GemmUniversalIN4cute5tupleIJiiiiEEENS1_10collective13CollectiveMmaINS1_34MainloopSm90TmaGmmaWarpSpecializedILi3ENS5_IJNS4_1CILi1EEESB_SB_EEENS1_35KernelTmaWarpSpecializedCooperativeEEENS5_IJNSA_ILi128EEENSA_ILi256EEENSA_ILi32EEEEEENS_6half_tENS5_IJlSB_lEEESJ_SK_NS4_8TiledMMAINS4_8MMA_AtomIJNS4_4SM904GMMA26MMA_64x256x16_F32F16F16_SSILNSO_5MajorE0ELSQ_0ELNSO_7ScaleInE1ELSR_1EEEEEENS4_6LayoutINS5_IJNSA_ILi2EEESB_SB_EEENS5_IJSB_NSA_ILi0EEESX_EEEEENS5_IJNS4_10UnderscoreES10_S10_EEEEENS4_13SM90_TMA_LOADENS4_14ComposedLayoutINS4_7SwizzleILi2ELi4ELi3EEENS4_18smem_ptr_flag_bitsILi16EEENSU_INS5_IJNSA_ILi8EEESH_EEENS5_IJSH_SB_EEEEEEEvNS4_8identityES13_S1D_vS1E_EENS_8epilogue10collective6detail29Sm90TmaWarpSpecializedAdapterINS1H_15DefaultEpilogueISJ_SK_SK_NS1G_6thread17LinearCombinationISJ_Li1EffLNS1L_9ScaleType4KindE0ELNS_15FloatRoundStyleE2ESJ_EENS1_15EpilogueDefaultEEEEEvvEEEEvNT_6ParamsE)
        .other          _ZN7cutlass13device_kernelINS_4gemm6kernel13GemmUniversalIN4cute5tupleIJiiiiEEENS1_10collective13CollectiveMmaINS1_34MainloopSm90TmaGmmaWarpSpecializedILi3ENS5_IJNS4_1CILi1EEESB_SB_EEENS1_35KernelTmaWarpSpecializedCooperativeEEENS5_IJNSA_ILi128EEENSA_ILi256EEENSA_ILi32EEEEEENS_6half_tENS5_IJlSB_lEEESJ_SK_NS4_8TiledMMAINS4_8MMA_AtomIJNS4_4SM904GMMA26MMA_64x256x16_F32F16F16_SSILNSO_5MajorE0ELSQ_0ELNSO_7ScaleInE1ELSR_1EEEEEENS4_6LayoutINS5_IJNSA_ILi2EEESB_SB_EEENS5_IJSB_NSA_ILi0EEESX_EEEEENS5_IJNS4_10UnderscoreES10_S10_EEEEENS4_13SM90_TMA_LOADENS4_14ComposedLayoutINS4_7SwizzleILi2ELi4ELi3EEENS4_18smem_ptr_flag_bitsILi16EEENSU_INS5_IJNSA_ILi8EEESH_EEENS5_IJSH_SB_EEEEEEEvNS4_8identityES13_S1D_vS1E_EENS_8epilogue10collective6detail29Sm90TmaWarpSpecializedAdapterINS1H_15DefaultEpilogueISJ_SK_SK_NS1G_6thread17LinearCombinationISJ_Li1EffLNS1L_9ScaleType4KindE0ELNS_15FloatRoundStyleE2ESJ_EENS1_15EpilogueDefaultEEEEEvvEEEEvNT_6ParamsE,@"STO_CUDA_ENTRY STV_DEFAULT"
_ZN7cutlass13device_kernelINS_4gemm6kernel13GemmUniversalIN4cute5tupleIJiiiiEEENS1_10collective13CollectiveMmaINS1_34MainloopSm90TmaGmmaWarpSpecializedILi3ENS5_IJNS4_1CILi1EEESB_SB_EEENS1_35KernelTmaWarpSpecializedCooperativeEEENS5_IJNSA_ILi128EEENSA_ILi256EEENSA_ILi32EEEEEENS_6half_tENS5_IJlSB_lEEESJ_SK_NS4_8TiledMMAINS4_8MMA_AtomIJNS4_4SM904GMMA26MMA_64x256x16_F32F16F16_SSILNSO_5MajorE0ELSQ_0ELNSO_7ScaleInE1ELSR_1EEEEEENS4_6LayoutINS5_IJNSA_ILi2EEESB_SB_EEENS5_IJSB_NSA_ILi0EEESX_EEEEENS5_IJNS4_10UnderscoreES10_S10_EEEEENS4_13SM90_TMA_LOADENS4_14ComposedLayoutINS4_7SwizzleILi2ELi4ELi3EEENS4_18smem_ptr_flag_bitsILi16EEENSU_INS5_IJNSA_ILi8EEESH_EEENS5_IJSH_SB_EEEEEEEvNS4_8identityES13_S1D_vS1E_EENS_8epilogue10collective6detail29Sm90TmaWarpSpecializedAdapterINS1H_15DefaultEpilogueISJ_SK_SK_NS1G_6thread17LinearCombinationISJ_Li1EffLNS1L_9ScaleType4KindE0ELNS_15FloatRoundStyleE2ESJ_EENS1_15EpilogueDefaultEEEEEvvEEEEvNT_6ParamsE:
[----:B------:R-:W0:Y:S01]  /*0000*/  LDC R1, c[0x0][0x28] ;  /* 0x00000a00ff017b82 */ /* 0x000e220000000800 */
[----:B------:R-:W1:Y:S01]  /*0010*/  S2R R18, SR_TID.X ;  /* 0x0000000000127919 */ /* 0x000e620000002100 */
[----:B------:R-:W-:Y:S01]  /*0020*/  ELECT P0, URZ, PT ;  /* 0x00000000003f782f */ /* 0x000fe20003800000 */
[----:B------:R-:W-:Y:S01]  /*0030*/  BSSY B0, `(.L_x_0) ;  /* 0x000000f000007945 */ /* 0x000fe20003800000 */
[--C-:B-1----:R-:W-:Y:S02]  /*0040*/  SHF.R.U32.HI R0, RZ, 0x5, R18.reuse ;  /* 0x00000005ff007819 */ /* 0x102fe40000011612 */
[----:B------:R-:W-:-:S03]  /*0050*/  SHF.R.U32.HI R22, RZ, 0x7, R18 ;  /* 0x00000007ff167819 */ /* 0x000fc60000011612 */
[----:B------:R-:W1:Y:S04]  /*0060*/  SHFL.IDX PT, R5, R0, RZ, 0x1f ;  /* 0x00001fff00057589 */ /* 0x000e6800000e0000 */
[----:B------:R2:W3:Y:S01]  /*0070*/  SHFL.IDX PT, R8, R22, RZ, 0x1f ;  /* 0x00001fff16087589 */ /* 0x0004e200000e0000 */
[----:B-1----:R-:W-:-:S13]  /*0080*/  ISETP.NE.OR P0, PT, R5, RZ, !P0 ;  /* 0x000000ff0500720c */ /* 0x002fda0004705670 */
[----:B0-23--:R-:W-:Y:S05]  /*0090*/  @P0 BRA `(.L_x_1) ;  /* 0x0000000000200947 */ /* 0x00dfea0003800000 */
[----:B------:R-:W-:Y:S02]  /*00a0*/  ULDC.64 UR4, c[0x0][0x198] ;  /* 0x0000660000047ab9 */ /* 0x000fe40000000a00 */
[----:B------:R-:W-:Y:S02]  /*00b0*/  UIADD3 UR6, UP0, UR4, 0xf0, URZ ;  /* 0x000000f004067890 */ /* 0x000fe4000ff1e03f */
[----:B------:R-:W-:Y:S02]  /*00c0*/  UIADD3 UR4, UP1, UR4, 0x1f0, URZ ;  /* 0x000001f004047890 */ /* 0x000fe4000ff3e03f */
[----:B------:R-:W-:Y:S02]  /*00d0*/  UIADD3.X UR7, URZ, UR5, URZ, UP0, !UPT ;  /* 0x000000053f077290 */ /* 0x000fe400087fe43f */
[----:B------:R-:W-:-:S07]  /*00e0*/  UIADD3.X UR5, URZ, UR5, URZ, UP1, !UPT ;  /* 0x000000053f057290 */ /* 0x000fce0008ffe43f */
[----:B------:R0:W-:Y:S02]  /*00f0*/  UTMACCTL.PF [UR6] ;  /* 0x00000000060079b9 */ /* 0x0001e40008040000 */
[----:B------:R0:W-:Y:S02]  /*0100*/  UTMACCTL.PF [UR4] ;  /* 0x00000000040079b9 */ /* 0x0001e40008040000 */
[----:B0-----:R-:W-:Y:S01]  /*0110*/  NOP ;  /* 0x0000000000007918 */ /* 0x001fe20000000000 */
.L_x_1:
[----:B------:R-:W-:Y:S05]  /*0120*/  BSYNC B0 ;  /* 0x0000000000007941 */ /* 0x000fea0003800000 */
.L_x_0:
[----:B------:R-:W0:Y:S02]  /*0130*/  SHFL.IDX PT, R2, R0, RZ, 0x1f ;  /* 0x00001fff00027589 */ /* 0x000e2400000e0000 */
[----:B0-----:R-:W-:-:S13]  /*0140*/  ISETP.NE.AND P0, PT, R2, RZ, PT ;  /* 0x000000ff0200720c */ /* 0x001fda0003f05270 */
[----:B------:R-:W-:Y:S05]  /*0150*/  @P0 BRA `(.L_x_2) ;  /* 0x0000000000500947 */ /* 0x000fea0003800000 */
[----:B------:R-:W0:Y:S01]  /*0160*/  S2UR UR8, SR_CgaCtaId ;  /* 0x00000000000879c3 */ /* 0x000e220000008800 */
[----:B------:R-:W-:Y:S01]  /*0170*/  UMOV UR4, 0x400 ;  /* 0x0000040000047882 */ /* 0x000fe20000000000 */
[----:B------:R-:W-:Y:S01]  /*0180*/  UMOV UR5, 0x1 ;  /* 0x0000000100057882 */ /* 0x000fe20000000000 */
[----:B------:R-:W-:Y:S01]  /*0190*/  UMOV UR6, 0x100 ;  /* 0x0000010000067882 */ /* 0x000fe20000000000 */
[----:B------:R-:W-:Y:S01]  /*01a0*/  ELECT P0, URZ, PT ;  /* 0x00000000003f782f */ /* 0x000fe20003800000 */
[----:B------:R-:W-:-:S04]  /*01b0*/  UIADD3 UR6, -UR6, 0x100000, URZ ;  /* 0x0010000006067890 */ /* 0x000fc8000fffe13f */
[----:B------:R-:W-:Y:S02]  /*01c0*/  USHF.L.U32 UR7, UR6, 0xb, URZ ;  /* 0x0000000b06077899 */ /* 0x000fe4000800063f */
[----:B------:R-:W-:Y:S02]  /*01d0*/  USHF.L.U32 UR6, UR6, 0x1, URZ ;  /* 0x0000000106067899 */ /* 0x000fe4000800063f */
[----:B0-----:R-:W-:Y:S02]  /*01e0*/  ULEA UR8, UR8, UR4, 0x18 ;  /* 0x0000000408087291 */ /* 0x001fe4000f8ec03f */
[----:B------:R-:W-:-:S04]  /*01f0*/  UIADD3 UR4, -UR5, 0x100000, URZ ;  /* 0x0010000005047890 */ /* 0x000fc8000fffe13f */
[----:B------:R-:W-:Y:S02]  /*0200*/  USHF.L.U32 UR5, UR4, 0xb, URZ ;  /* 0x0000000b04057899 */ /* 0x000fe4000800063f */
[----:B------:R-:W-:Y:S01]  /*0210*/  USHF.L.U32 UR4, UR4, 0x1, URZ ;  /* 0x0000000104047899 */ /* 0x000fe2000800063f */
[----:B------:R-:W0:Y:S11]  /*0220*/  FENCE.VIEW.ASYNC.S ;  /* 0x00000000000073c6 */ /* 0x000e360000000000 */
[----:B0-----:R0:W1:Y:S01]  /*0230*/  SYNCS.EXCH.64 URZ, [UR8], UR4 ;  /* 0x00000004083f75b2 */ /* 0x0010620008000100 */
[----:B------:R0:W2:Y:S01]  /*0240*/  SYNCS.EXCH.64 URZ, [UR8+0x18], UR6 ;  /* 0x00001806083f75b2 */ /* 0x0000a20008000100 */
[----:B------:R0:W3:Y:S01]  /*0250*/  SYNCS.EXCH.64 URZ, [UR8+0x8], UR4 ;  /* 0x00000804083f75b2 */ /* 0x0000e20008000100 */
[----:B------:R0:W4:Y:S01]  /*0260*/  SYNCS.EXCH.64 URZ, [UR8+0x20], UR6 ;  /* 0x00002006083f75b2 */ /* 0x0001220008000100 */
[----:B------:R0:W0:Y:S01]  /*0270*/  SYNCS.EXCH.64 URZ, [UR8+0x10], UR4 ;  /* 0x00001004083f75b2 */ /* 0x0000220008000100 */
[----:B------:R0:W0:Y:S01]  /*0280*/  SYNCS.EXCH.64 URZ, [UR8+0x28], UR6 ;  /* 0x00002806083f75b2 */ /* 0x0000220008000100 */
[----:B------:R-:W-:Y:S01]  /*0290*/  NOP ;  /* 0x0000000000007918 */ /* 0x000fe20000000000 */
.L_x_2:
[----:B------:R-:W5:Y:S01]  /*02a0*/  SHFL.IDX PT, R0, R0, RZ, 0x1f ;  /* 0x00001fff00007589 */ /* 0x000f6200000e0000 */
[----:B------:R-:W-:Y:S01]  /*02b0*/  ELECT P0, URZ, PT ;  /* 0x00000000003f782f */ /* 0x000fe20003800000 */
[----:B------:R-:W1:Y:S01]  /*02c0*/  LDC R2, c[0x0][0x65c] ;  /* 0x00019700ff027b82 */ /* 0x000e620000000800 */
[----:B------:R-:W-:Y:S01]  /*02d0*/  SHF.R.S32.HI R6, RZ, 0x1f, R5 ;  /* 0x0000001fff067819 */ /* 0x000fe20000011405 */
[----:B------:R-:W2:Y:S01]  /*02e0*/  S2R R3, SR_CTAID.Y ;  /* 0x0000000000037919 */ /* 0x000ea20000002600 */
[----:B0-----:R-:W-:Y:S01]  /*02f0*/  UMOV UR4, 0x20 ;  /* 0x0000002000047882 */ /* 0x001fe20000000000 */
[----:B------:R-:W-:Y:S01]  /*0300*/  ISETP.NE.AND P2, PT, R8, RZ, PT ;  /* 0x000000ff0800720c */ /* 0x000fe20003f45270 */
[----:B------:R-:W-:Y:S01]  /*0310*/  NOP ;  /* 0x0000000000007918 */ /* 0x000fe20000000000 */
[----:B------:R-:W0:Y:S01]  /*0320*/  S2R R4, SR_CTAID.X ;  /* 0x0000000000047919 */ /* 0x000e220000002500 */
[----:B------:R-:W-:Y:S01]  /*0330*/  LEA.HI R6, R6, R5, RZ, 0x2 ;  /* 0x0000000506067211 */ /* 0x000fe200078f10ff */
[----:B------:R-:W-:Y:S01]  /*0340*/  NOP ;  /* 0x0000000000007918 */ /* 0x000fe20000000000 */
[----:B-----5:R-:W-:-:S02]  /*0350*/  ISETP.NE.OR P0, PT, R0, RZ, !P0 ;  /* 0x000000ff0000720c */ /* 0x020fc40004705670 */
[----:B-1----:R-:W-:-:S04]  /*0360*/  ISETP.NE.AND P3, PT, R2, 0x1, PT ;  /* 0x000000010200780c */ /* 0x002fc80003f65270 */
[----:B------:R-:W-:Y:S02]  /*0370*/  P2R R0, PR, RZ, 0x8 ;  /* 0x00000008ff007803 */ /* 0x000fe40000000000 */
[----:B------:R-:W-:-:S05]  /*0380*/  LOP3.LUT R0, R6, 0xfffffffc, RZ, 0xc0, !PT ;  /* 0xfffffffc06007812 */ /* 0x000fca00078ec0ff */
[----:B------:R-:W-:Y:S01]  /*0390*/  VOTEU.ALL UP0, P0 ;  /* 0x00000000003f7886 */ /* 0x000fe20000000000 */
[----:B------:R-:W-:Y:S01]  /*03a0*/  IMAD.IADD R0, R5, 0x1, -R0 ;  /* 0x0000000105007824 */ /* 0x000fe200078e0a00 */
[----:B------:R-:W0:Y:S01]  /*03b0*/  @P3 LDC R17, c[0x0][0x10] ;  /* 0x00000400ff113b82 */ /* 0x000e220000000800 */
[----:B------:R-:W-:Y:S01]  /*03c0*/  VOTEU.ALL UP1, P0 ;  /* 0x00000000003f7886 */ /* 0x000fe20000020000 */
[----:B--2---:R-:W-:Y:S01]  /*03d0*/  @P3 IMAD.MOV.U32 R6, RZ, RZ, R3 ;  /* 0x000000ffff063224 */ /* 0x004fe200078e0003 */
[----:B------:R-:W-:Y:S01]  /*03e0*/  @!UP0 UMOV UR6, 0x400 ;  /* 0x0000040000068882 */ /* 0x000fe20000000000 */
[----:B------:R-:W-:-:S04]  /*03f0*/  @!UP0 UIADD3 UR4, -UR4, 0x100000, URZ ;  /* 0x0010000004048890 */ /* 0x000fc8000fffe13f */
[----:B------:R-:W-:Y:S02]  /*0400*/  @!UP0 USHF.L.U32 UR5, UR4, 0xb, URZ ;  /* 0x0000000b04058899 */ /* 0x000fe4000800063f */
[----:B------:R-:W-:Y:S01]  /*0410*/  @!UP0 USHF.L.U32 UR4, UR4, 0x1, URZ ;  /* 0x0000000104048899 */ /* 0x000fe2000800063f */
[----:B------:R-:W-:Y:S02]  /*0420*/  @P3 IMAD.MOV.U32 R7, RZ, RZ, RZ ;  /* 0x000000ffff073224 */ /* 0x000fe400078e00ff */
[----:B------:R-:W-:Y:S01]  /*0430*/  IMAD.MOV.U32 R5, RZ, RZ, RZ ;  /* 0x000000ffff057224 */ /* 0x000fe200078e00ff */
[----:B------:R-:W1:Y:S01]  /*0440*/  @!UP0 S2UR UR7, SR_CgaCtaId ;  /* 0x00000000000789c3 */ /* 0x000e620000008800 */
[----:B------:R-:W-:-:S07]  /*0450*/  @P3 IMAD.MOV.U32 R11, RZ, RZ, RZ ;  /* 0x000000ffff0b3224 */ /* 0x000fce00078e00ff */
[----:B------:R-:W2:Y:S01]  /*0460*/  @!P3 LDC R9, c[0x0][0xc] ;  /* 0x00000300ff09bb82 */ /* 0x000ea20000000800 */
[----:B0-----:R-:W-:-:S04]  /*0470*/  @P3 IMAD.WIDE.U32 R16, R4, R17, R6 ;  /* 0x0000001104103225 */ /* 0x001fc800078e0006 */
[----:B------:R-:W-:Y:S01]  /*0480*/  @P3 IMAD.IADD R17, R17, 0x1, R11 ;  /* 0x0000000111113824 */ /* 0x000fe200078e020b */
[----:B-1----:R-:W-:Y:S01]  /*0490*/  @!UP0 ULEA UR6, UR7, UR6, 0x18 ;  /* 0x0000000607068291 */ /* 0x002fe2000f8ec03f */
[----:B------:R-:W-:Y:S01]  /*04a0*/  VOTEU.ALL UP0, P0 ;  /* 0x00000000003f7886 */ /* 0x000fe20000000000 */
[----:B------:R-:W-:-:S04]  /*04b0*/  ISETP.NE.AND P0, PT, R0, 0x3, PT ;  /* 0x000000030000780c */ /* 0x000fc80003f05270 */
[----:B------:R-:W-:Y:S01]  /*04c0*/  ISETP.EQ.OR P0, PT, R0, RZ, !P0 ;  /* 0x000000ff0000720c */ /* 0x000fe20004702670 */
[----:B--2---:R-:W-:-:S03]  /*04d0*/  @!P3 IMAD.WIDE.U32 R6, R9, R3, R4 ;  /* 0x000000030906b225 */ /* 0x004fc600078e0004 */
[C---:B------:R-:W-:Y:S01]  /*04e0*/  ISETP.EQ.AND P0, PT, R8.reuse, RZ, P0 ;  /* 0x000000ff0800720c */ /* 0x040fe20000702270 */
[----:B------:R-:W-:Y:S01]  /*04f0*/  VIADD R8, R8, 0xffffffff ;  /* 0xffffffff08087836 */ /* 0x000fe20000000000 */
[----:B------:R-:W0:Y:S02]  /*0500*/  FENCE.VIEW.ASYNC.S ;  /* 0x00000000000073c6 */ /* 0x000e240000000000 */
[----:B0-----:R0:W3:Y:S01]  /*0510*/  @!UP0 SYNCS.EXCH.64 URZ, [UR6+0x40], UR4 ;  /* 0x00004004063f85b2 */ /* 0x0010e20008000100 */
[----:B------:R-:W-:Y:S01]  /*0520*/  @!P3 IMAD.MOV.U32 R16, RZ, RZ, R6 ;  /* 0x000000ffff10b224 */ /* 0x000fe200078e0006 */
[----:B------:R-:W-:Y:S01]  /*0530*/  SEL R19, RZ, 0x1, !P0 ;  /* 0x00000001ff137807 */ /* 0x000fe20004000000 */
[----:B------:R-:W-:Y:S01]  /*0540*/  @!P3 IMAD.MOV.U32 R17, RZ, RZ, R7 ;  /* 0x000000ffff11b224 */ /* 0x000fe200078e0007 */
[----:B------:R-:W-:-:S04]  /*0550*/  ISETP.GE.U32.AND P1, PT, R8, 0x2, PT ;  /* 0x000000020800780c */ /* 0x000fc80003f26070 */
[----:B------:R-:W-:Y:S01]  /*0560*/  SEL R19, R19, 0x2, P1 ;  /* 0x0000000213137807 */ /* 0x000fe20000800000 */
[----:B------:R0:W3:Y:S01]  /*0570*/  @!UP1 SYNCS.EXCH.64 URZ, [UR6+0x48], UR4 ;  /* 0x00004804063f95b2 */ /* 0x0000e20008000100 */
[----:B------:R-:W-:Y:S01]  /*0580*/  NOP ;  /* 0x0000000000007918 */ /* 0x000fe20000000000 */
[----:B---34-:R-:W-:Y:S06]  /*0590*/  BAR.SYNC.DEFER_BLOCKING 0x0 ;  /* 0x0000000000007b1d */ /* 0x018fec0000010000 */
[----:B------:R-:W-:Y:S05]  /*05a0*/  @!P2 BRA `(.L_x_3) ;  /* 0x0000009400dca947 */ /* 0x000fea0003800000 */
[----:B------:R-:W-:-:S13]  /*05b0*/  ISETP.GT.U32.AND P0, PT, R8, 0x1, PT ;  /* 0x000000010800780c */ /* 0x000fda0003f04070 */
[----:B0-----:R-:W-:Y:S05]  /*05c0*/  @P0 EXIT ;  /* 0x000000000000094d */ /* 0x001fea0003800000 */
[----:B------:R-:W-:Y:S01]  /*05d0*/  ULDC.64 UR4, c[0x0][0x650] ;  /* 0x0001940000047ab9 */ /* 0x000fe20000000a00 */
[----:B------:R-:W-:Y:S01]  /*05e0*/  PRMT R0, RZ, 0x7610, R0 ;  /* 0x00007610ff007816 */ /* 0x000fe20000000000 */
[----:B------:R-:W-:Y:S01]  /*05f0*/  IMAD.MOV.U32 R153, RZ, RZ, -0x1 ;  /* 0xffffffffff997424 */ /* 0x000fe200078e00ff */
[----:B------:R-:W-:Y:S01]  /*0600*/  ISETP.GE.U32.AND P0, PT, R16, UR4, PT ;  /* 0x0000000410007c0c */ /* 0x000fe2000bf06070 */
[----:B------:R-:W-:Y:S02]  /*0610*/  IMAD.MOV.U32 R152, RZ, RZ, -0x1 ;  /* 0xffffffffff987424 */ /* 0x000fe400078e00ff */
[----:B------:R-:W-:Y:S01]  /*0620*/  IMAD.MOV.U32 R23, RZ, RZ, -0x1 ;  /* 0xffffffffff177424 */ /* 0x000fe200078e00ff */
[----:B------:R-:W-:-:S13]  /*0630*/  ISETP.GE.U32.AND.EX P0, PT, R17, UR5, PT, P0 ;  /* 0x0000000511007c0c */ /* 0x000fda000bf06100 */
[----:B------:R-:W-:Y:S05]  /*0640*/  @P0 BRA `(.L_x_4) ;  /* 0x0000000400540947 */ /* 0x000fea0003800000 */
[----:B------:R-:W0:Y:S01]  /*0650*/  LDC.64 R14, c[0x0][0x628] ;  /* 0x00018a00ff0e7b82 */ /* 0x000e220000000a00 */
[----:B------:R-:W-:Y:S02]  /*0660*/  IMAD.MOV.U32 R6, RZ, RZ, R16 ;  /* 0x000000ffff067224 */ /* 0x000fe400078e0010 */
[----:B------:R-:W-:-:S05]  /*0670*/  IMAD.MOV.U32 R7, RZ, RZ, R17 ;  /* 0x000000ffff077224 */ /* 0x000fca00078e0011 */
[----:B------:R-:W1:Y:S08]  /*0680*/  LDC R0, c[0x0][0x630] ;  /* 0x00018c00ff007b82 */ /* 0x000e700000000800 */
[----:B------:R-:W2:Y:S01]  /*0690*/  LDC.64 R20, c[0x0][0x620] ;  /* 0x00018800ff147b82 */ /* 0x000ea20000000a00 */
[----:B0-----:R-:W-:-:S04]  /*06a0*/  ISETP.NE.U32.AND P0, PT, R14, RZ, PT ;  /* 0x000000ff0e00720c */ /* 0x001fc80003f05070 */
[----:B------:R-:W-:-:S13]  /*06b0*/  ISETP.NE.AND.EX P0, PT, R15, RZ, PT, P0 ;  /* 0x000000ff0f00720c */ /* 0x000fda0003f05300 */
[----:B-12---:R-:W-:Y:S05]  /*06c0*/  @!P0 BRA `(.L_x_5) ;  /* 0x0000000000288947 */ /* 0x006fea0003800000 */
[----:B------:R-:W0:Y:S02]  /*06d0*/  LDC R11, c[0x0][0x634] ;  /* 0x00018d00ff0b7b82 */ /* 0x000e240000000800 */
[----:B0-----:R-:W-:-:S05]  /*06e0*/  IADD3 R11, P0, R16, R11, RZ ;  /* 0x0000000b100b7210 */ /* 0x001fca0007f1e0ff */
[----:B------:R-:W-:-:S04]  /*06f0*/  IMAD.X R13, RZ, RZ, R17, P0 ;  /* 0x000000ffff0d7224 */ /* 0x000fc800000e0611 */
[----:B------:R-:W-:-:S04]  /*0700*/  IMAD.WIDE.U32 R6, R13, R14, RZ ;  /* 0x0000000e0d067225 */ /* 0x000fc800078e00ff */
[----:B------:R-:W-:-:S04]  /*0710*/  IMAD.WIDE.U32 R8, P0, R11, R15, R6 ;  /* 0x0000000f0b087225 */ /* 0x000fc80007800006 */
[----:B------:R-:W-:-:S04]  /*0720*/  IMAD.WIDE.U32 R6, R11, R14, RZ ;  /* 0x0000000e0b067225 */ /* 0x000fc800078e00ff */
[----:B------:R-:W-:Y:S01]  /*0730*/  IMAD.X R11, RZ, RZ, RZ, P0 ;  /* 0x000000ffff0b7224 */ /* 0x000fe200000e06ff */
[----:B------:R-:W-:Y:S01]  /*0740*/  IADD3 RZ, P0, R7, R8, RZ ;  /* 0x0000000807ff7210 */ /* 0x000fe20007f1e0ff */
[----:B------:R-:W-:-:S04]  /*0750*/  IMAD.MOV.U32 R10, RZ, RZ, R9 ;  /* 0x000000ffff0a7224 */ /* 0x000fc800078e0009 */
[----:B------:R-:W-:-:S08]  /*0760*/  IMAD.WIDE.U32.X R6, R13, R15, R10, P0 ;  /* 0x0000000f0d067225 */ /* 0x000fd000000e040a */
.L_x_5:
[-CC-:B------:R-:W-:Y:S01]  /*0770*/  SHF.R.U64 R23, R6, R0.reuse, R7.reuse ;  /* 0x0000000006177219 */ /* 0x180fe20000001207 */
[----:B------:R-:W0:Y:S01]  /*0780*/  LDC R10, c[0x0][0x618] ;  /* 0x00018600ff0a7b82 */ /* 0x000e220000000800 */
[----:B------:R-:W-:Y:S01]  /*0790*/  SHF.R.U32.HI R5, RZ, R0, R7 ;  /* 0x00000000ff057219 */ /* 0x000fe20000011607 */
[----:B------:R-:W-:Y:S01]  /*07a0*/  ULDC UR4, c[0x0][0x150] ;  /* 0x0000540000047ab9 */ /* 0x000fe20000000800 */
[----:B------:R-:W-:Y:S02]  /*07b0*/  IADD3 R9, P0, RZ, -R23, RZ ;  /* 0x80000017ff097210 */ /* 0x000fe40007f1e0ff */
[----:B------:R-:W-:-:S03]  /*07c0*/  I2FP.F32.U32 R0, R4 ;  /* 0x0000000400007245 */ /* 0x000fc60000201000 */
[----:B------:R-:W1:Y:S01]  /*07d0*/  LDC.64 R28, c[0x0][0x640] ;  /* 0x00019000ff1c7b82 */ /* 0x000e620000000a00 */
[----:B------:R-:W-:Y:S02]  /*07e0*/  IMAD.X R11, RZ, RZ, ~R5, P0 ;  /* 0x000000ffff0b7224 */ /* 0x000fe400000e0e05 */
[----:B------:R-:W-:Y:S01]  /*07f0*/  FMUL R0, R0, UR4 ;  /* 0x0000000400007c20 */ /* 0x000fe20008400000 */
[----:B------:R-:W-:Y:S01]  /*0800*/  IMAD.WIDE.U32 R6, R9, R20, R16 ;  /* 0x0000001409067225 */ /* 0x000fe200078e0010 */
[----:B------:R-:W-:-:S03]  /*0810*/  ULDC UR4, c[0x0][0x154] ;  /* 0x0000550000047ab9 */ /* 0x000fc60000000800 */
[----:B------:R-:W-:Y:S01]  /*0820*/  IMAD R8, R11, R20, RZ ;  /* 0x000000140b087224 */ /* 0x000fe200078e02ff */
[----:B------:R-:W2:Y:S01]  /*0830*/  LDC R5, c[0x0][0x144] ;  /* 0x00005100ff057b82 */ /* 0x000ea20000000800 */
[----:B------:R-:W3:Y:S02]  /*0840*/  F2I.U32.TRUNC.NTZ R0, R0 ;  /* 0x0000000000007305 */ /* 0x000ee4000020f000 */
[----:B------:R-:W-:-:S04]  /*0850*/  IMAD R9, R9, R21, R8 ;  /* 0x0000001509097224 */ /* 0x000fc800078e0208 */
[----:B------:R-:W-:Y:S01]  /*0860*/  IMAD.IADD R7, R7, 0x1, R9 ;  /* 0x0000000107077824 */ /* 0x000fe200078e0209 */
[----:B------:R-:W4:Y:S01]  /*0870*/  LDC R12, c[0x0][0x608] ;  /* 0x00018200ff0c7b82 */ /* 0x000f220000000800 */
[----:B------:R-:W-:-:S03]  /*0880*/  IMAD.MOV.U32 R9, RZ, RZ, -0x1 ;  /* 0xffffffffff097424 */ /* 0x000fc600078e00ff */
[-CC-:B0-----:R-:W-:Y:S02]  /*0890*/  SHF.R.U64 R20, R6, R10.reuse, R7.reuse ;  /* 0x0000000a06147219 */ /* 0x181fe40000001207 */
[----:B------:R-:W-:Y:S02]  /*08a0*/  I2FP.F32.U32 R6, R3 ;  /* 0x0000000300067245 */ /* 0x000fe40000201000 */
[----:B------:R-:W0:Y:S01]  /*08b0*/  LDC R26, c[0x0][0x658] ;  /* 0x00019600ff1a7b82 */ /* 0x000e220000000800 */
[----:B-1----:R-:W-:Y:S01]  /*08c0*/  ISETP.NE.U32.AND P0, PT, R28, RZ, PT ;  /* 0x000000ff1c00720c */ /* 0x002fe20003f05070 */
[----:B---3--:R-:W-:Y:S01]  /*08d0*/  IMAD.MOV R8, RZ, RZ, -R0 ;  /* 0x000000ffff087224 */ /* 0x008fe200078e0a00 */
[----:B------:R-:W-:Y:S01]  /*08e0*/  SHF.R.U32.HI R7, RZ, R10, R7 ;  /* 0x0000000aff077219 */ /* 0x000fe20000011607 */
[----:B------:R-:W-:Y:S01]  /*08f0*/  FMUL R6, R6, UR4 ;  /* 0x0000000406067c20 */ /* 0x000fe20008400000 */
[----:B------:R-:W-:-:S03]  /*0900*/  ISETP.NE.AND.EX P0, PT, R29, RZ, PT, P0 ;  /* 0x000000ff1d00720c */ /* 0x000fc60003f05300 */
[----:B------:R-:W1:Y:S01]  /*0910*/  LDC R14, c[0x0][0x148] ;  /* 0x00005200ff0e7b82 */ /* 0x000e620000000800 */
[----:B--2---:R-:W-:-:S07]  /*0920*/  IMAD R0, R5, R8, R4 ;  /* 0x0000000805007224 */ /* 0x004fce00078e0204 */
[----:B------:R-:W2:Y:S01]  /*0930*/  LDC R24, c[0x0][0x600] ;  /* 0x00018000ff187b82 */ /* 0x000ea20000000800 */
[-CC-:B----4-:R-:W-:Y:S02]  /*0940*/  SHF.R.U64 R30, R20, R12.reuse, R7.reuse ;  /* 0x0000000c141e7219 */ /* 0x190fe40000001207 */
[----:B------:R-:W-:Y:S01]  /*0950*/  SHF.R.U32.HI R5, RZ, R12, R7 ;  /* 0x0000000cff057219 */ /* 0x000fe20000011607 */
[----:B------:R-:W-:Y:S01]  /*0960*/  IMAD.MOV.U32 R7, RZ, RZ, 0x1 ;  /* 0x00000001ff077424 */ /* 0x000fe200078e00ff */
[----:B------:R3:W4:Y:S03]  /*0970*/  F2I.U32.TRUNC.NTZ R12, R6 ;  /* 0x00000006000c7305 */ /* 0x000726000020f000 */
[----:B------:R-:W1:Y:S01]  /*0980*/  LDC R15, c[0x0][0x648] ;  /* 0x00019200ff0f7b82 */ /* 0x000e620000000800 */
[-C--:B0-----:R-:W-:Y:S02]  /*0990*/  SHF.L.U32 R4, R9, R26.reuse, RZ ;  /* 0x0000001a09047219 */ /* 0x081fe400000006ff */
[----:B------:R-:W-:-:S02]  /*09a0*/  SHF.R.U64 R32, R30, R26, R5 ;  /* 0x0000001a1e207219 */ /* 0x000fc40000001205 */
[----:B------:R-:W-:Y:S02]  /*09b0*/  LOP3.LUT R11, RZ, R4, RZ, 0x33, !PT ;  /* 0x00000004ff0b7212 */ /* 0x000fe400078e33ff */
[-C--:B------:R-:W-:Y:S01]  /*09c0*/  SHF.R.U32.HI R5, RZ, R26.reuse, R5 ;  /* 0x0000001aff057219 */ /* 0x080fe20000011605 */
[----:B------:R-:W0:Y:S01]  /*09d0*/  LDC R21, c[0x0][0x638] ;  /* 0x00018e00ff157b82 */ /* 0x000e220000000800 */
[----:B------:R-:W-:Y:S01]  /*09e0*/  SHF.L.U32 R10, R7, R26, RZ ;  /* 0x0000001a070a7219 */ /* 0x000fe200000006ff */
[----:B------:R-:W-:-:S06]  /*09f0*/  IMAD.MOV.U32 R4, RZ, RZ, R32 ;  /* 0x000000ffff047224 */ /* 0x000fcc00078e0020 */
[----:B------:R-:W0:Y:S01]  /*0a00*/  LDC R153, c[0x0][0x610] ;  /* 0x00018400ff997b82 */ /* 0x000e220000000800 */
[----:B---34-:R-:W-:Y:S05]  /*0a10*/  @!P0 BRA `(.L_x_6) ;  /* 0x0000000000288947 */ /* 0x018fea0003800000 */
[----:B------:R-:W3:Y:S02]  /*0a20*/  LDC R9, c[0x0][0x64c] ;  /* 0x00019300ff097b82 */ /* 0x000ee40000000800 */
[----:B---3--:R-:W-:-:S05]  /*0a30*/  IADD3 R9, P0, R32, R9, RZ ;  /* 0x0000000920097210 */ /* 0x008fca0007f1e0ff */
        /* <DEDUP_REMOVED lines=8> */
.L_x_6:
[----:B-1----:R-:W-:Y:S01]  /*0ac0*/  SHF.R.U64 R4, R4, R15, R5 ;  /* 0x0000000f04047219 */ /* 0x002fe20000001205 */
[----:B--2---:R-:W-:Y:S01]  /*0ad0*/  VIADD R5, R24, 0xffffffff ;  /* 0xffffffff18057836 */ /* 0x004fe20000000000 */
[----:B------:R-:W-:Y:S01]  /*0ae0*/  LOP3.LUT R11, R30, R11, RZ, 0xc0, !PT ;  /* 0x0000000b1e0b7212 */ /* 0x000fe200078ec0ff */
[----:B------:R-:W-:Y:S02]  /*0af0*/  IMAD.MOV R12, RZ, RZ, -R12 ;  /* 0x000000ffff0c7224 */ /* 0x000fe400078e0a0c */
[----:B------:R-:W-:Y:S02]  /*0b00*/  IMAD.MOV R6, RZ, RZ, -R4 ;  /* 0x000000ffff067224 */ /* 0x000fe400078e0a04 */
[----:B------:R-:W-:Y:S01]  /*0b10*/  IMAD R11, R10, R4, R11 ;  /* 0x000000040a0b7224 */ /* 0x000fe200078e020b */
[----:B------:R-:W-:Y:S01]  /*0b20*/  LOP3.LUT R4, R20, R5, RZ, 0xc0, !PT ;  /* 0x0000000514047212 */ /* 0x000fe200078ec0ff */
[----:B------:R-:W-:Y:S02]  /*0b30*/  @P3 IMAD R0, R14, R12, R3 ;  /* 0x0000000c0e003224 */ /* 0x000fe400078e0203 */
[----:B0-----:R-:W-:-:S02]  /*0b40*/  IMAD R3, R6, R21, R32 ;  /* 0x0000001506037224 */ /* 0x001fc400078e0220 */
[----:B------:R-:W-:Y:S02]  /*0b50*/  IMAD R153, R11, R153, R0 ;  /* 0x000000990b997224 */ /* 0x000fe400078e0200 */
[----:B------:R-:W-:Y:S02]  /*0b60*/  IMAD R4, R3, R24, R4 ;  /* 0x0000001803047224 */ /* 0x000fe400078e0204 */
[----:B------:R-:W-:-:S03]  /*0b70*/  IMAD.MOV.U32 R0, RZ, RZ, 0x1 ;  /* 0x00000001ff007424 */ /* 0x000fc600078e00ff */
[----:B------:R-:W-:Y:S02]  /*0b80*/  SEL R152, R4, R153, !P3 ;  /* 0x0000009904987207 */ /* 0x000fe40005800000 */
[----:B------:R-:W-:-:S07]  /*0b90*/  SEL R153, R153, R4, !P3 ;  /* 0x0000000499997207 */ /* 0x000fce0005800000 */
.L_x_4:
[----:B------:R-:W-:-:S08]  /*0ba0*/  NOP ;  /* 0x0000000000007918 */ /* 0x000fd00000000000 */
[----:B------:R-:W0:Y:S02]  /*0bb0*/  USETMAXREG.TRY_ALLOC.CTAPOOL UP0, 0xe8 ;  /* 0x000000e8000079c8 */ /* 0x000e240008000600 */
[----:B0-----:R-:W-:-:S13]  /*0bc0*/  PLOP3.LUT P0, PT, PT, PT, UP0, 0x80, 0x0 ;  /* 0x000000000000781c */ /* 0x001fda0003f0f008 */
[----:B------:R-:W-:Y:S05]  /*0bd0*/  @!P0 BRA `(.L_x_4) ;  /* 0xfffffffc00f08947 */ /* 0x000fea000383ffff */
[----:B------:R-:W-:Y:S01]  /*0be0*/  ULDC.64 UR4, c[0x0][0x598] ;  /* 0x0001660000047ab9 */ /* 0x000fe20000000a00 */
[----:B------:R-:W-:Y:S01]  /*0bf0*/  ULDC.64 UR36, c[0x0][0x208] ;  /* 0x0000820000247ab9 */ /* 0x000fe20000000a00 */
[----:B------:R-:W-:-:S04]  /*0c00*/  ISETP.NE.U32.AND P0, PT, RZ, UR4, PT ;  /* 0x00000004ff007c0c */ /* 0x000fc8000bf05070 */
[----:B------:R-:W-:-:S13]  /*0c10*/  ISETP.NE.AND.EX P0, PT, RZ, UR5, PT, P0 ;  /* 0x00000005ff007c0c */ /* 0x000fda000bf05300 */
[----:B------:R-:W-:Y:S05]  /*0c20*/  @!P0 BRA `(.L_x_7) ;  /* 0x00000000001c8947 */ /* 0x000fea0003800000 */
[----:B------:R-:W0:Y:S02]  /*0c30*/  LDC.64 R4, c[0x0][0x598] ;  /* 0x00016600ff047b82 */ /* 0x000e240000000a00 */
[----:B0-----:R-:W2:Y:S02]  /*0c40*/  LDG.E.64 R4, desc[UR36][R4.64] ;  /* 0x0000002404047981 */ /* 0x001ea4000c1e1b00 */
[----:B--2---:R-:W-:-:S04]  /*0c50*/  ISETP.NE.U32.AND P0, PT, R4, RZ, PT ;  /* 0x000000ff0400720c */ /* 0x004fc80003f05070 */
[----:B------:R-:W-:-:S13]  /*0c60*/  ISETP.NE.AND.EX P0, PT, R5, RZ, PT, P0 ;  /* 0x000000ff0500720c */ /* 0x000fda0003f05300 */
[----:B------:R-:W-:Y:S05]  /*0c70*/  @!P0 BRA `(.L_x_7) ;  /* 0x0000000000088947 */ /* 0x000fea0003800000 */
[----:B------:R0:W5:Y:S01]  /*0c80*/  LD.E R154, desc[UR36][R4.64] ;  /* 0x00000024049a7980 */ /* 0x000162000c101900 */
[----:B------:R-:W-:Y:S05]  /*0c90*/  BRA `(.L_x_8) ;  /* 0x0000000000247947 */ /* 0x000fea0003800000 */
.L_x_7:
[----:B------:R-:W-:Y:S02]  /*0ca0*/  ULDC.64 UR4, c[0x0][0x588] ;  /* 0x0001620000047ab9 */ /* 0x000fe40000000a00 */
[----:B------:R-:W-:-:S04]  /*0cb0*/  ISETP.NE.U32.AND P0, PT, RZ, UR4, PT ;  /* 0x00000004ff007c0c */ /* 0x000fc8000bf05070 */
[----:B------:R-:W-:-:S13]  /*0cc0*/  ISETP.NE.AND.EX P0, PT, RZ, UR5, PT, P0 ;  /* 0x00000005ff007c0c */ /* 0x000fda000bf05300 */
[----:B------:R-:W-:Y:S05]  /*0cd0*/  @!P0 BRA `(.L_x_9) ;  /* 0x00000000000c8947 */ /* 0x000fea0003800000 */
[----:B------:R-:W0:Y:S02]  /*0ce0*/  LDC.64 R154, c[0x0][0x588] ;  /* 0x00016200ff9a7b82 */ /* 0x000e240000000a00 */
[----:B0-----:R1:W5:Y:S01]  /*0cf0*/  LDG.E R154, desc[UR36][R154.64] ;  /* 0x000000249a9a7981 */ /* 0x001362000c1e1900 */
[----:B------:R-:W-:Y:S05]  /*0d00*/  BRA `(.L_x_8) ;  /* 0x0000000000087947 */ /* 0x000fea0003800000 */
.L_x_9:
[----:B------:R-:W-:Y:S02]  /*0d10*/  ULDC UR4, c[0x0][0x580] ;  /* 0x0001600000047ab9 */ /* 0x000fe40000000800 */
[----:B------:R-:W-:-:S07]  /*0d20*/  IMAD.U32 R154, RZ, RZ, UR4 ;  /* 0x00000004ff9a7e24 */ /* 0x000fce000f8e00ff */
.L_x_8:
[----:B------:R-:W-:Y:S02]  /*0d30*/  ULDC.64 UR4, c[0x0][0x5a0] ;  /* 0x0001680000047ab9 */ /* 0x000fe40000000a00 */
[----:B------:R-:W-:-:S04]  /*0d40*/  ISETP.NE.U32.AND P0, PT, RZ, UR4, PT ;  /* 0x00000004ff007c0c */ /* 0x000fc8000bf05070 */
[----:B------:R-:W-:-:S13]  /*0d50*/  ISETP.NE.AND.EX P0, PT, RZ, UR5, PT, P0 ;  /* 0x00000005ff007c0c */ /* 0x000fda000bf05300 */
[----:B------:R-:W-:Y:S05]  /*0d60*/  @!P0 BRA `(.L_x_10) ;  /* 0x00000000001c8947 */ /* 0x000fea0003800000 */
[----:B0-----:R-:W0:Y:S02]  /*0d70*/  LDC.64 R4, c[0x0][0x5a0] ;  /* 0x00016800ff047b82 */ /* 0x001e240000000a00 */
[----:B0-----:R-:W2:Y:S02]  /*0d80*/  LDG.E.64 R4, desc[UR36][R4.64] ;  /* 0x0000002404047981 */ /* 0x001ea4000c1e1b00 */
[----:B--2---:R-:W-:-:S04]  /*0d90*/  ISETP.NE.U32.AND P0, PT, R4, RZ, PT ;  /* 0x000000ff0400720c */ /* 0x004fc80003f05070 */
[----:B------:R-:W-:-:S13]  /*0da0*/  ISETP.NE.AND.EX P0, PT, R5, RZ, PT, P0 ;  /* 0x000000ff0500720c */ /* 0x000fda0003f05300 */
[----:B------:R-:W-:Y:S05]  /*0db0*/  @!P0 BRA `(.L_x_10) ;  /* 0x0000000000088947 */ /* 0x000fea0003800000 */
[----:B-1----:R0:W5:Y:S01]  /*0dc0*/  LD.E R155, desc[UR36][R4.64] ;  /* 0x00000024049b7980 */ /* 0x002162000c101900 */
[----:B------:R-:W-:Y:S05]  /*0dd0*/  BRA `(.L_x_11) ;  /* 0x0000000000247947 */ /* 0x000fea0003800000 */
.L_x_10:
[----:B------:R-:W-:Y:S02]  /*0de0*/  ULDC.64 UR4, c[0x0][0x590] ;  /* 0x0001640000047ab9 */ /* 0x000fe40000000a00 */
[----:B------:R-:W-:-:S04]  /*0df0*/  ISETP.NE.U32.AND P0, PT, RZ, UR4, PT ;  /* 0x00000004ff007c0c */ /* 0x000fc8000bf05070 */
[----:B------:R-:W-:-:S13]  /*0e00*/  ISETP.NE.AND.EX P0, PT, RZ, UR5, PT, P0 ;  /* 0x00000005ff007c0c */ /* 0x000fda000bf05300 */
[----:B------:R-:W-:Y:S05]  /*0e10*/  @!P0 BRA `(.L_x_12) ;  /* 0x00000000000c8947 */ /* 0x000fea0003800000 */
[----:B0-----:R-:W1:Y:S02]  /*0e20*/  LDC.64 R4, c[0x0][0x590] ;  /* 0x00016400ff047b82 */ /* 0x001e640000000a00 */
[----:B-1----:R1:W5:Y:S01]  /*0e30*/  LDG.E R155, desc[UR36][R4.64] ;  /* 0x00000024049b7981 */ /* 0x002362000c1e1900 */
[----:B------:R-:W-:Y:S05]  /*0e40*/  BRA `(.L_x_11) ;  /* 0x0000000000087947 */ /* 0x000fea0003800000 */
.L_x_12:
[----:B------:R-:W-:Y:S02]  /*0e50*/  ULDC UR4, c[0x0][0x584] ;  /* 0x0001610000047ab9 */ /* 0x000fe40000000800 */
[----:B-1----:R-:W-:-:S07]  /*0e60*/  IMAD.U32 R155, RZ, RZ, UR4 ;  /* 0x00000004ff9b7e24 */ /* 0x002fce000f8e00ff */
.L_x_11:
[----:B------:R-:W-:-:S13]  /*0e70*/  LOP3.LUT P0, RZ, R0, 0xff, RZ, 0xc0, !PT ;  /* 0x000000ff00ff7812 */ /* 0x000fda000780c0ff */
[----:B------:R-:W-:Y:S05]  /*0e80*/  @!P0 EXIT ;  /* 0x000000000000894d */ /* 0x000fea0003800000 */
[----:B------:R-:W-:Y:S01]  /*0e90*/  ULDC UR4, c[0x0][0x28c] ;  /* 0x0000a30000047ab9 */ /* 0x000fe20000000800 */
[----:B------:R-:W-:Y:S01]  /*0ea0*/  LOP3.LUT R158, R19, 0x1, RZ, 0xfc, !PT ;  /* 0x00000001139e7812 */ /* 0x000fe200078efcff */
[----:B------:R-:W-:Y:S01]  /*0eb0*/  UIADD3 UR4, UR4, 0x1f, URZ ;  /* 0x0000001f04047890 */ /* 0x000fe2000fffe03f */
[----:B------:R-:W-:Y:S01]  /*0ec0*/  UMOV UR38, URZ ;  /* 0x0000003f00267c82 */ /* 0x000fe20008000000 */
[----:B------:R-:W-:Y:S02]  /*0ed0*/  UMOV UR39, URZ ;  /* 0x0000003f00277c82 */ /* 0x000fe40008000000 */
[----:B------:R-:W-:-:S04]  /*0ee0*/  USHF.R.S32.HI UR5, URZ, 0x1f, UR4 ;  /* 0x0000001f3f057899 */ /* 0x000fc80008011404 */
[----:B------:R-:W-:-:S04]  /*0ef0*/  ULEA.HI UR5, UR5, UR4, URZ, 0x5 ;  /* 0x0000000405057291 */ /* 0x000fc8000f8f283f */
[----:B------:R-:W-:-:S12]  /*0f00*/  USHF.R.S32.HI UR40, URZ, 0x5, UR5 ;  /* 0x000000053f287899 */ /* 0x000fd80008011405 */
.L_x_286:
[----:B------:R-:W-:Y:S01]  /*0f10*/  LOP3.LUT R0, R18, 0x80, RZ, 0xc0, !PT ;  /* 0x0000008012007812 */ /* 0x000fe200078ec0ff */
[----:B--2---:R-:W2:Y:S01]  /*0f20*/  S2UR UR7, SR_CgaCtaId ;  /* 0x00000000000779c3 */ /* 0x004ea20000008800 */
[----:B------:R-:W-:Y:S02]  /*0f30*/  UMOV UR6, 0x400 ;  /* 0x0000040000067882 */ /* 0x000fe40000000000 */
[----:B------:R-:W-:-:S06]  /*0f40*/  SHF.R.U32.HI R0, RZ, 0x7, R0 ;  /* 0x00000007ff007819 */ /* 0x000fcc0000011600 */
[----:B---3--:R-:W3:Y:S01]  /*0f50*/  SHFL.IDX PT, R0, R0, RZ, 0x1f ;  /* 0x00001fff00007589 */ /* 0x008ee200000e0000 */
[----:B--2---:R-:W-:Y:S01]  /*0f60*/  ULEA UR42, UR7, UR6, 0x18 ;  /* 0x00000006072a7291 */ /* 0x004fe2000f8ec03f */
[----:B---3--:R-:W-:-:S13]  /*0f70*/  R2UR UR4, R0 ;  /* 0x00000000000472ca */ /* 0x008fda00000e0000 */
[----:B------:R-:W-:-:S04]  /*0f80*/  ULEA.HI UR5, UR4, UR4, URZ, 0x1 ;  /* 0x0000000404057291 */ /* 0x000fc8000f8f083f */
[----:B------:R-:W-:-:S04]  /*0f90*/  ULOP3.LUT UR5, UR5, 0xffffe, URZ, 0xc0, !UPT ;  /* 0x000ffffe05057892 */ /* 0x000fc8000f8ec03f */
[----:B------:R-:W-:-:S03]  /*0fa0*/  UIADD3 UR5, UR4, -UR5, URZ ;  /* 0x8000000504057290 */ /* 0x000fc6000fffe03f */
[----:B------:R-:W-:Y:S01]  /*0fb0*/  ULDC UR4, c[0x0][0x28c] ;  /* 0x0000a30000047ab9 */ /* 0x000fe20000000800 */
[----:B------:R-:W-:Y:S01]  /*0fc0*/  ULEA UR5, UR5, UR42, 0xc ;  /* 0x0000002a05057291 */ /* 0x000fe2000f8e603f */
[----:B------:R-:W-:-:S03]  /*0fd0*/  ISETP.LT.AND P0, PT, RZ, UR4, PT ;  /* 0x00000004ff007c0c */ /* 0x000fc6000bf01270 */
[----:B------:R-:W-:-:S04]  /*0fe0*/  UIADD3 UR5, UR5, 0x100, URZ ;  /* 0x0000010005057890 */ /* 0x000fc8000fffe03f */
[----:B------:R-:W-:-:S04]  /*0ff0*/  USHF.R.U32.HI UR5, URZ, 0x4, UR5 ;  /* 0x000000043f057899 */ /* 0x000fc80008011605 */
[----:B------:R-:W-:Y:S02]  /*1000*/  ULOP3.LUT UR41, UR5, 0x3fff, URZ, 0xc0, !UPT ;  /* 0x00003fff05297892 */ /* 0x000fe4000f8ec03f */
[----:B-1----:R-:W-:Y:S10]  /*1010*/  @P0 BRA `(.L_x_13) ;  /* 0x0000000000400947 */ /* 0x002ff40003800000 */
[----:B------:R-:W-:Y:S01]  /*1020*/  MOV R0, 0x0 ;  /* 0x0000000000007802 */ /* 0x000fe20000000f00 */
[----:B------:R-:W-:Y:S01]  /*1030*/  ULDC.64 UR4, c[0x4][0x68] ;  /* 0x01001a0000047ab9 */ /* 0x000fe20000000a00 */
[----:B------:R-:W-:Y:S01]  /*1040*/  ULDC.64 UR6, c[0x4][0x8] ;  /* 0x0100020000067ab9 */ /* 0x000fe20000000a00 */
[----:B01----:R-:W-:Y:S01]  /*1050*/  IMAD.U32 R4, RZ, RZ, UR4 ;  /* 0x00000004ff047e24 */ /* 0x003fe2000f8e00ff */
[----:B------:R0:W1:Y:S01]  /*1060*/  LDC.64 R14, c[0x4][R0] ;  /* 0x01000000000e7b82 */ /* 0x0000620000000a00 */
[----:B------:R-:W-:Y:S01]  /*1070*/  IMAD.U32 R5, RZ, RZ, UR5 ;  /* 0x00000005ff057e24 */ /* 0x000fe2000f8e00ff */
[----:B------:R-:W-:Y:S01]  /*1080*/  ULDC.64 UR4, c[0x4][0x70] ;  /* 0x01001c0000047ab9 */ /* 0x000fe20000000a00 */
[----:B------:R-:W-:Y:S02]  /*1090*/  IMAD.U32 R10, RZ, RZ, UR6 ;  /* 0x00000006ff0a7e24 */ /* 0x000fe4000f8e00ff */
[----:B------:R-:W-:Y:S02]  /*10a0*/  IMAD.U32 R6, RZ, RZ, UR4 ;  /* 0x00000004ff067e24 */ /* 0x000fe4000f8e00ff */
[----:B------:R-:W-:-:S02]  /*10b0*/  IMAD.U32 R7, RZ, RZ, UR5 ;  /* 0x00000005ff077e24 */ /* 0x000fc4000f8e00ff */
[----:B------:R-:W-:Y:S02]  /*10c0*/  IMAD.U32 R11, RZ, RZ, UR7 ;  /* 0x00000007ff0b7e24 */ /* 0x000fe4000f8e00ff */
[----:B------:R-:W-:Y:S02]  /*10d0*/  IMAD.MOV.U32 R8, RZ, RZ, 0x1e1 ;  /* 0x000001e1ff087424 */ /* 0x000fe400078e00ff */
[----:B------:R-:W-:Y:S02]  /*10e0*/  IMAD.MOV.U32 R12, RZ, RZ, 0x1 ;  /* 0x00000001ff0c7424 */ /* 0x000fe400078e00ff */
[----:B0-----:R-:W-:-:S07]  /*10f0*/  IMAD.MOV.U32 R13, RZ, RZ, RZ ;  /* 0x000000ffff0d7224 */ /* 0x001fce00078e00ff */
[----:B------:R-:W-:-:S07]  /*1100*/  LEPC R20, `(.L_x_13) ;  /* 0x000000001014794e */ /* 0x000fce0000000000 */
[----:B-1---5:R-:W-:Y:S05]  /*1110*/  CALL.ABS.NOINC R14 ;  /* 0x000000000e007343 */ /* 0x022fea0003c00000 */
.L_x_13:
[----:B------:R-:W-:-:S13]  /*1120*/  ISETP.NE.AND P0, PT, R158, 0x3, PT ;  /* 0x000000039e00780c */ /* 0x000fda0003f05270 */
[----:B------:R-:W-:Y:S05]  /*1130*/  @!P0 BRA `(.L_x_14) ;  /* 0x0000000000048947 */ /* 0x000fea0003800000 */
[----:B------:R-:W-:Y:S01]  /*1140*/  BPT.TRAP 0x1 ;  /* 0x000000040000795c */ /* 0x000fe20000300000 */
.L_x_14:
[----:B------:R-:W-:Y:S02]  /*1150*/  IMAD.U32 R3, RZ, RZ, UR39 ;  /* 0x00000027ff037e24 */ /* 0x000fe4000f8e00ff */
[----:B------:R-:W-:-:S03]  /*1160*/  IMAD.U32 R0, RZ, RZ, UR38 ;  /* 0x00000026ff007e24 */ /* 0x000fc6000f8e00ff */
[----:B------:R-:W-:Y:S02]  /*1170*/  LEA R3, R3, UR42, 0x3 ;  /* 0x0000002a03037c11 */ /* 0x000fe4000f8e18ff */
[----:B------:R-:W-:-:S04]  /*1180*/  SHF.L.U32 R0, R0, 0x1f, RZ ;  /* 0x0000001f00007819 */ /* 0x000fc800000006ff */
[----:B------:R2:W3:Y:S01]  /*1190*/  SYNCS.PHASECHK.TRANS64.TRYWAIT P1, [R3+URZ], R0 ;  /* 0x00000000030075a7 */ /* 0x0004e2000802017f */
[----:B------:R-:W-:Y:S05]  /*11a0*/  @!P0 BRA `(.L_x_15) ;  /* 0x0000000000048947 */ /* 0x000fea0003800000 */
[----:B------:R-:W-:Y:S01]  /*11b0*/  BPT.TRAP 0x1 ;  /* 0x000000040000795c */ /* 0x000fe20000300000 */
.L_x_15:
[----:B---3--:R-:W-:Y:S05]  /*11c0*/  @P1 BRA `(.L_x_16) ;  /* 0x0000000000081947 */ /* 0x008fea0003800000 */
[----:B------:R-:W3:Y:S02]  /*11d0*/  SYNCS.PHASECHK.TRANS64.TRYWAIT P1, [R3+URZ], R0 ;  /* 0x00000000030075a7 */ /* 0x000ee4000802017f */
[----:B---3--:R-:W-:Y:S05]  /*11e0*/  @!P1 BRA `(.L_x_17) ;  /* 0x000000a000349947 */ /* 0x008fea0003800000 */
.L_x_16:
[----:B------:R-:W-:-:S04]  /*11f0*/  UISETP.LT.AND UP0, UPT, UR40, 0x1, UPT ;  /* 0x000000012800788c */ /* 0x000fc8000bf01270 */
[----:B------:R-:W-:-:S04]  /*1200*/  USEL UR4, UR40, 0x1, UP0 ;  /* 0x0000000128047887 */ /* 0x000fc80008000000 */
[----:B------:R-:W-:-:S06]  /*1210*/  UIADD3 UR4, UR40, -UR4, URZ ;  /* 0x8000000428047290 */ /* 0x000fcc000fffe03f */
[----:B--23--:R-:W-:Y:S01]  /*1220*/  IMAD.U32 R0, RZ, RZ, UR4 ;  /* 0x00000004ff007e24 */ /* 0x00cfe2000f8e00ff */
[----:B------:R-:W-:Y:S05]  /*1230*/  WARPSYNC.ALL ;  /* 0x0000000000007948 */ /* 0x000fea0003800000 */
[----:B------:R-:W-:Y:S01]  /*1240*/  ISETP.GE.AND P1, PT, R0, 0x1, PT ;  /* 0x000000010000780c */ /* 0x000fe20003f26270 */
[----:B------:R-:W-:Y:S01]  /*1250*/  UIADD3 UR4, UR42, 0x6100, URZ ;  /* 0x000061002a047890 */ /* 0x000fe2000fffe03f */
[----:B------:R-:W-:Y:S01]  /*1260*/  WARPGROUP.ARRIVE ;  /* 0x00000000000079c5 */ /* 0x000fe20000000000 */
[----:B------:R-:W-:Y:S02]  /*1270*/  ULOP3.LUT UR41, UR41, 0x10000, URZ, 0xfc, !UPT ;  /* 0x0001000029297892 */ /* 0x000fe4000f8efc3f */
[----:B------:R-:W-:Y:S01]  /*1280*/  USHF.R.U32.HI UR4, URZ, 0x4, UR4 ;  /* 0x000000043f047899 */ /* 0x000fe20008011604 */
[----:B------:R-:W-:Y:S01]  /*1290*/  UMOV UR5, 0x80000020 ;  /* 0x8000002000057882 */ /* 0x000fe20000000000 */
[----:B------:R-:W-:-:S02]  /*12a0*/  UMOV UR7, 0x80000020 ;  /* 0x8000002000077882 */ /* 0x000fc40000000000 */
[----:B------:R-:W-:-:S04]  /*12b0*/  ULOP3.LUT UR4, UR4, 0x3fff, URZ, 0xc0, !UPT ;  /* 0x00003fff04047892 */ /* 0x000fc8000f8ec03f */
[----:B------:R-:W-:Y:S02]  /*12c0*/  ULOP3.LUT UR10, UR4, 0x10000, URZ, 0xfc, !UPT ;  /* 0x00010000040a7892 */ /* 0x000fe4000f8efc3f */
[----:B------:R-:W-:Y:S02]  /*12d0*/  ULEA UR4, UR39, UR41, 0x9 ;  /* 0x0000002927047291 */ /* 0x000fe4000f8e483f */
[----:B------:R-:W-:-:S09]  /*12e0*/  ULEA UR6, UR39, UR10, 0xa ;  /* 0x0000000a27067291 */ /* 0x000fd2000f8e503f */
[----:B------:R-:W-:Y:S01]  /*12f0*/  HGMMA.64x256x16.F32 R24, gdesc[UR4], RZ, !UPT, gsb0 ;  /* 0x03e00000041879f0 */ /* 0x000fe2000c0008ff */
[----:B------:R-:W-:Y:S02]  /*1300*/  UIADD3 UR4, UR4, 0x2, URZ ;  /* 0x0000000204047890 */ /* 0x000fe4000fffe03f */
[----:B------:R-:W-:Y:S01]  /*1310*/  UIADD3 UR6, UR6, 0x2, URZ ;  /* 0x0000000206067890 */ /* 0x000fe2000fffe03f */
[----:B------:R-:W-:Y:S01]  /*1320*/  UMOV UR5, 0x80000020 ;  /* 0x8000002000057882 */ /* 0x000fe20000000000 */
[----:B------:R-:W-:Y:S01]  /*1330*/  UMOV UR7, 0x80000020 ;  /* 0x8000002000077882 */ /* 0x000fe20000000000 */
[----:B------:R-:W-:Y:S02]  /*1340*/  WARPGROUP.DEPBAR.LE gsb0, 0x0 ;  /* 0x00008000000079c5 */ /* 0x000fe40000010000 */
[----:B------:R-:W-:-:S15]  /*1350*/  WARPGROUP.ARRIVE ;  /* 0x00000000000079c5 */ /* 0x000fde0000000000 */
[----:B------:R-:W-:-:S05]  /*1360*/  NOP ;  /* 0x0000000000007918 */ /* 0x000fca0000000000 */
[----:B------:R-:W-:Y:S03]  /*1370*/  HGMMA.64x256x16.F32 R24, gdesc[UR4], R24, gsb0 ;  /* 0x03e00000041879f0 */ /* 0x000fe60008000818 */
[----:B------:R-:W-:Y:S02]  /*1380*/  WARPGROUP.DEPBAR.LE gsb0, 0x0 ;  /* 0x00008000000079c5 */ /* 0x000fe40000010000 */
[----:B------:R-:W-:Y:S05]  /*1390*/  @!P1 BRA `(.L_x_18) ;  /* 0x0000000000dc9947 */ /* 0x000fea0003800000 */
[----:B------:R-:W-:Y:S02]  /*13a0*/  UIADD3 UR4, UR39, 0x1, URZ ;  /* 0x0000000127047890 */ /* 0x000fe4000fffe03f */
[----:B------:R-:W-:Y:S02]  /*13b0*/  UMOV UR9, UR39 ;  /* 0x0000002700097c82 */ /* 0x000fe40008000000 */
[----:B------:R-:W-:-:S04]  /*13c0*/  UISETP.NE.AND UP0, UPT, UR4, 0x3, UPT ;  /* 0x000000030400788c */ /* 0x000fc8000bf05270 */
[----:B------:R-:W-:Y:S02]  /*13d0*/  USEL UR5, URZ, 0x1, UP0 ;  /* 0x000000013f057887 */ /* 0x000fe40008000000 */
[----:B------:R-:W-:Y:S02]  /*13e0*/  USEL UR8, UR4, URZ, UP0 ;  /* 0x0000003f04087287 */ /* 0x000fe40008000000 */
[----:B------:R-:W-:-:S06]  /*13f0*/  ULOP3.LUT UR5, UR38, UR5, URZ, 0x3c, !UPT ;  /* 0x0000000526057292 */ /* 0x000fcc000f8e3c3f */
[----:B01----:R-:W-:-:S07]  /*1400*/  IMAD.U32 R5, RZ, RZ, UR5 ;  /* 0x00000005ff057e24 */ /* 0x003fce000f8e00ff */
.L_x_25:
[----:B01----:R-:W-:Y:S05]  /*1410*/  @!P0 BRA `(.L_x_19) ;  /* 0x0000000000048947 */ /* 0x003fea0003800000 */
[----:B------:R-:W-:Y:S01]  /*1420*/  BPT.TRAP 0x1 ;  /* 0x000000040000795c */ /* 0x000fe20000300000 */
.L_x_19:
[----:B------:R-:W0:Y:S01]  /*1430*/  S2UR UR5, SR_CgaCtaId ;  /* 0x00000000000579c3 */ /* 0x000e220000008800 */
[----:B------:R-:W-:Y:S01]  /*1440*/  UMOV UR4, 0x400 ;  /* 0x0000040000047882 */ /* 0x000fe20000000000 */
[----:B------:R-:W-:Y:S01]  /*1450*/  SHF.L.U32 R3, R5, 0x1f, RZ ;  /* 0x0000001f05037819 */ /* 0x000fe200000006ff */
[----:B0-----:R-:W-:-:S04]  /*1460*/  ULEA UR11, UR5, UR4, 0x18 ;  /* 0x00000004050b7291 */ /* 0x001fc8000f8ec03f */
[----:B------:R-:W-:-:S09]  /*1470*/  ULEA UR4, UR8, UR11, 0x3 ;  /* 0x0000000b08047291 */ /* 0x000fd2000f8e183f */
[----:B------:R0:W1:Y:S01]  /*1480*/  SYNCS.PHASECHK.TRANS64.TRYWAIT P1, [UR4], R3 ;  /* 0x00000003ff0075a7 */ /* 0x0000620008020144 */
[----:B------:R-:W-:Y:S05]  /*1490*/  @!P0 BRA `(.L_x_20) ;  /* 0x0000000000048947 */ /* 0x000fea0003800000 */
[----:B------:R-:W-:Y:S01]  /*14a0*/  BPT.TRAP 0x1 ;  /* 0x000000040000795c */ /* 0x000fe20000300000 */
.L_x_20:
[----:B-1----:R-:W-:Y:S05]  /*14b0*/  @P1 BRA `(.L_x_21) ;  /* 0x0000000000081947 */ /* 0x002fea0003800000 */
[----:B------:R-:W1:Y:S02]  /*14c0*/  SYNCS.PHASECHK.TRANS64.TRYWAIT P1, [UR4], R3 ;  /* 0x00000003ff0075a7 */ /* 0x000e640008020144 */
[----:B-1----:R-:W-:Y:S05]  /*14d0*/  @!P1 BRA `(.L_x_22) ;  /* 0x0000009c008c9947 */ /* 0x002fea0003800000 */
.L_x_21:
[----:B------:R-:W-:Y:S01]  /*14e0*/  ULEA UR4, UR8, UR41, 0x9 ;  /* 0x0000002908047291 */ /* 0x000fe2000f8e483f */
[----:B------:R-:W-:Y:S01]  /*14f0*/  WARPGROUP.ARRIVE ;  /* 0x00000000000079c5 */ /* 0x000fe20000000000 */
[----:B------:R-:W-:Y:S01]  /*1500*/  ULEA UR6, UR8, UR10, 0xa ;  /* 0x0000000a08067291 */ /* 0x000fe2000f8e503f */
[----:B------:R-:W-:Y:S01]  /*1510*/  UMOV UR5, 0x80000020 ;  /* 0x8000002000057882 */ /* 0x000fe20000000000 */
[----:B------:R-:W-:-:S07]  /*1520*/  UMOV UR7, 0x80000020 ;  /* 0x8000002000077882 */ /* 0x000fce0000000000 */
[----:B------:R-:W-:Y:S01]  /*1530*/  HGMMA.64x256x16.F32 R24, gdesc[UR4], R24, gsb0 ;  /* 0x03e00000041879f0 */ /* 0x000fe20008000818 */
        /* <DEDUP_REMOVED lines=10> */
[----:B------:R-:W-:Y:S01]  /*15e0*/  BPT.TRAP 0x1 ;  /* 0x000000040000795c */ /* 0x000fe20000300000 */
.L_x_23:
[----:B------:R-:W-:Y:S01]  /*15f0*/  ULEA UR4, UR9, UR11, 0x3 ;  /* 0x0000000b09047291 */ /* 0x000fe2000f8e183f */
[----:B------:R-:W-:-:S03]  /*1600*/  ISETP.GT.U32.AND P1, PT, R19, 0x1, PT ;  /* 0x000000011300780c */ /* 0x000fc60003f24070 */
[----:B------:R-:W-:-:S04]  /*1610*/  UIADD3 UR4, UR4, 0x18, URZ ;  /* 0x0000001804047890 */ /* 0x000fc8000fffe03f */
[----:B------:R-:W-:-:S09]  /*1620*/  UPRMT UR4, URZ, 0x654, UR4 ;  /* 0x000006543f047896 */ /* 0x000fd20008000004 */
[----:B------:R-:W-:Y:S01]  /*1630*/  SYNCS.ARRIVE.TRANS64.RED.A1T0 RZ, [UR4], RZ ;  /* 0x000000ffffff79a7 */ /* 0x000fe20008100404 */
[----:B------:R-:W-:Y:S05]  /*1640*/  @P1 BRA `(.L_x_24) ;  /* 0x0000000000041947 */ /* 0x000fea0003800000 */
[----:B------:R-:W-:Y:S01]  /*1650*/  BPT.TRAP 0x1 ;  /* 0x000000040000795c */ /* 0x000fe20000300000 */
.L_x_24:
[----:B------:R-:W-:Y:S01]  /*1660*/  UIADD3 UR8, UR8, 0x1, URZ ;  /* 0x0000000108087890 */ /* 0x000fe2000fffe03f */
[C---:B------:R-:W-:Y:S01]  /*1670*/  ISETP.GT.AND P1, PT, R0.reuse, 0x1, PT ;  /* 0x000000010000780c */ /* 0x040fe20003f24270 */
[----:B------:R-:W-:Y:S01]  /*1680*/  UIADD3 UR9, UR9, 0x1, URZ ;  /* 0x0000000109097890 */ /* 0x000fe2000fffe03f */
[----:B------:R-:W-:Y:S01]  /*1690*/  VIADD R0, R0, 0xffffffff ;  /* 0xffffffff00007836 */ /* 0x000fe20000000000 */
[----:B------:R-:W-:Y:S02]  /*16a0*/  UISETP.NE.AND UP0, UPT, UR8, 0x3, UPT ;  /* 0x000000030800788c */ /* 0x000fe4000bf05270 */
[----:B------:R-:W-:Y:S02]  /*16b0*/  UISETP.NE.AND UP1, UPT, UR9, 0x3, UPT ;  /* 0x000000030900788c */ /* 0x000fe4000bf25270 */
[----:B------:R-:W-:Y:S02]  /*16c0*/  USEL UR4, URZ, 0x1, UP0 ;  /* 0x000000013f047887 */ /* 0x000fe40008000000 */
[----:B------:R-:W-:-:S02]  /*16d0*/  USEL UR8, UR8, URZ, UP0 ;  /* 0x0000003f08087287 */ /* 0x000fc40008000000 */
[----:B------:R-:W-:Y:S02]  /*16e0*/  USEL UR9, UR9, URZ, UP1 ;  /* 0x0000003f09097287 */ /* 0x000fe40008800000 */
[----:B------:R-:W-:Y:S01]  /*16f0*/  LOP3.LUT R5, R5, UR4, RZ, 0x3c, !PT ;  /* 0x0000000405057c12 */ /* 0x000fe2000f8e3cff */
[----:B------:R-:W-:Y:S09]  /*1700*/  @P1 BRA `(.L_x_25) ;  /* 0xfffffffc00401947 */ /* 0x000ff2000383ffff */
.L_x_18:
[----:B------:R-:W2:Y:S02]  /*1710*/  LDC R0, c[0x0][0x28c] ;  /* 0x0000a300ff007b82 */ /* 0x000ea40000000800 */
[----:B--2---:R-:W-:-:S13]  /*1720*/  ISETP.GE.AND P1, PT, R0, 0x1, PT ;  /* 0x000000010000780c */ /* 0x004fda0003f26270 */
[----:B------:R-:W-:Y:S05]  /*1730*/  @!P1 BRA `(.L_x_26) ;  /* 0x0000000000489947 */ /* 0x000fea0003800000 */
[----:B------:R-:W-:Y:S05]  /*1740*/  @!P0 BRA `(.L_x_27) ;  /* 0x0000000000048947 */ /* 0x000fea0003800000 */
[----:B------:R-:W-:Y:S01]  /*1750*/  BPT.TRAP 0x1 ;  /* 0x000000040000795c */ /* 0x000fe20000300000 */
.L_x_27:
[----:B------:R-:W2:Y:S01]  /*1760*/  S2UR UR7, SR_CgaCtaId ;  /* 0x00000000000779c3 */ /* 0x000ea20000008800 */
[----:B------:R-:W-:Y:S01]  /*1770*/  UISETP.LT.AND UP0, UPT, UR40, 0x1, UPT ;  /* 0x000000012800788c */ /* 0x000fe2000bf01270 */
[----:B------:R-:W-:-:S03]  /*1780*/  ISETP.GT.U32.AND P0, PT, R19, 0x1, PT ;  /* 0x000000011300780c */ /* 0x000fc60003f04070 */
[----:B------:R-:W-:-:S04]  /*1790*/  USEL UR6, UR40, 0x1, UP0 ;  /* 0x0000000128067887 */ /* 0x000fc80008000000 */
[----:B------:R-:W-:-:S04]  /*17a0*/  UIADD3 UR6, UR39, UR40, -UR6 ;  /* 0x0000002827067290 */ /* 0x000fc8000fffe806 */
[----:B------:R-:W-:-:S04]  /*17b0*/  UIMAD.WIDE.U32 UR4, UR6, -0x55555555, URZ ;  /* 0xaaaaaaab060478a5 */ /* 0x000fc8000f8e003f */
[----:B------:R-:W-:-:S03]  /*17c0*/  USHF.R.U32.HI UR4, URZ, 0x1, UR5 ;  /* 0x000000013f047899 */ /* 0x000fc60008011605 */
[----:B------:R-:W-:Y:S01]  /*17d0*/  UMOV UR5, 0x400 ;  /* 0x0000040000057882 */ /* 0x000fe20000000000 */
[----:B------:R-:W-:Y:S02]  /*17e0*/  UIMAD UR6, UR4, -0x3, UR6 ;  /* 0xfffffffd040678a4 */ /* 0x000fe4000f8e0206 */
[----:B--2---:R-:W-:-:S04]  /*17f0*/  ULEA UR5, UR7, UR5, 0x18 ;  /* 0x0000000507057291 */ /* 0x004fc8000f8ec03f */
[----:B------:R-:W-:-:S04]  /*1800*/  ULEA UR6, UR6, UR5, 0x3 ;  /* 0x0000000506067291 */ /* 0x000fc8000f8e183f */
[----:B------:R-:W-:-:S04]  /*1810*/  UIADD3 UR6, UR6, 0x18, URZ ;  /* 0x0000001806067890 */ /* 0x000fc8000fffe03f */
[----:B------:R-:W-:-:S09]  /*1820*/  UPRMT UR6, URZ, 0x654, UR6 ;  /* 0x000006543f067896 */ /* 0x000fd20008000006 */
[----:B------:R-:W-:Y:S01]  /*1830*/  SYNCS.ARRIVE.TRANS64.RED.A1T0 RZ, [UR6], RZ ;  /* 0x000000ffffff79a7 */ /* 0x000fe20008100406 */
[----:B------:R-:W-:Y:S05]  /*1840*/  @P0 BRA `(.L_x_26) ;  /* 0x0000000000040947 */ /* 0x000fea0003800000 */
[----:B------:R-:W-:Y:S01]  /*1850*/  BPT.TRAP 0x1 ;  /* 0x000000040000795c */ /* 0x000fe20000300000 */
.L_x_26:
[----:B------:R-:W2:Y:S01]  /*1860*/  LDC R7, c[0x0][0x288] ;  /* 0x0000a200ff077b82 */ /* 0x000ea20000000800 */
[----:B01----:R-:W-:Y:S01]  /*1870*/  SHF.R.U32.HI R3, RZ, 0x2, R18 ;  /* 0x00000002ff037819 */ /* 0x003fe20000011612 */
[----:B------:R-:W-:Y:S01]  /*1880*/  UIADD3 UR39, UR40, UR39, URZ ;  /* 0x0000002728277290 */ /* 0x000fe2000fffe03f */
[C---:B------:R-:W-:Y:S01]  /*1890*/  LOP3.LUT R4, R18.reuse, 0x60, RZ, 0xc0, !PT ;  /* 0x0000006012047812 */ /* 0x040fe200078ec0ff */
[----:B------:R-:W-:Y:S01]  /*18a0*/  ULDC UR7, c[0x0][0x284] ;  /* 0x0000a10000077ab9 */ /* 0x000fe20000000800 */
[----:B------:R-:W-:Y:S01]  /*18b0*/  LOP3.LUT R3, R3, 0x7, RZ, 0xc0, !PT ;  /* 0x0000000703037812 */ /* 0x000fe200078ec0ff */
[----:B------:R-:W-:Y:S01]  /*18c0*/  UISETP.GT.U32.AND UP0, UPT, UR39, 0x2, UPT ;  /* 0x000000022700788c */ /* 0x000fe2000bf04070 */
[----:B------:R-:W-:Y:S01]  /*18d0*/  SHF.R.U32.HI R10, RZ, 0x1, R4 ;  /* 0x00000001ff0a7819 */ /* 0x000fe20000011604 */
[----:B------:R-:W-:Y:S01]  /*18e0*/  IMAD.SHL.U32 R4, R18, 0x2, RZ ;  /* 0x0000000212047824 */ /* 0x000fe200078e00ff */
[----:B------:R-:W-:Y:S01]  /*18f0*/  LOP3.LUT R0, R22, 0x1, RZ, 0xc0, !PT ;  /* 0x0000000116007812 */ /* 0x000fe200078ec0ff */
[----:B------:R-:W-:Y:S01]  /*1900*/  UISETP.LT.U32.AND UP0, UPT, UR40, 0x3, UP0 ;  /* 0x000000032800788c */ /* 0x000fe20008701070 */
[----:B------:R-:W-:Y:S01]  /*1910*/  IADD3 R5, RZ, -R10, -R3 ;  /* 0x8000000aff057210 */ /* 0x000fe20007ffe803 */
[----:B------:R-:W-:Y:S01]  /*1920*/  UISETP.GE.U32.AND UP1, UPT, UR40, 0x3, UPT ;  /* 0x000000032800788c */ /* 0x000fe2000bf26070 */
[----:B------:R-:W-:Y:S01]  /*1930*/  LOP3.LUT R9, R4, 0x6, RZ, 0xc0, !PT ;  /* 0x0000000604097812 */ /* 0x000fe200078ec0ff */
[C---:B------:R-:W-:Y:S01]  /*1940*/  IMAD.SHL.U32 R6, R0.reuse, 0x40, RZ ;  /* 0x0000004000067824 */ /* 0x040fe200078e00ff */
[----:B------:R-:W-:Y:S01]  /*1950*/  SHF.R.S32.HI R21, RZ, 0x1f, R23 ;  /* 0x0000001fff157819 */ /* 0x000fe20000011417 */
[----:B------:R-:W-:Y:S01]  /*1960*/  IMAD R11, R0, -0x40, R5 ;  /* 0xffffffc0000b7824 */ /* 0x000fe200078e0205 */
[----:B------:R-:W-:Y:S01]  /*1970*/  LOP3.LUT R0, R18, 0x3, RZ, 0xc0, !PT ;  /* 0x0000000312007812 */ /* 0x000fe200078ec0ff */
[----:B------:R-:W-:Y:S01]  /*1980*/  ULDC.64 UR8, c[0x0][0x5d0] ;  /* 0x0001740000087ab9 */ /* 0x000fe20000000a00 */
[----:B------:R-:W-:Y:S01]  /*1990*/  PRMT R8, R9, 0x6540, R152 ;  /* 0x0000654009087816 */ /* 0x000fe20000000098 */
[----:B------:R-:W-:Y:S01]  /*19a0*/  IMAD.SHL.U32 R152, R152, 0x100, RZ ;  /* 0x0000010098987824 */ /* 0x000fe200078e00ff */
[----:B------:R-:W-:Y:S01]  /*19b0*/  UIMAD.WIDE.U32 UR4, UR39, -0x55555555, URZ ;  /* 0xaaaaaaab270478a5 */ /* 0x000fe2000f8e003f */
[----:B------:R-:W-:Y:S01]  /*19c0*/  IMAD R4, R21, UR8, RZ ;  /* 0x0000000815047c24 */ /* 0x000fe2000f8e02ff */
[----:B------:R-:W-:Y:S01]  /*19d0*/  USEL UR6, URZ, 0x1, !UP0 ;  /* 0x000000013f067887 */ /* 0x000fe2000c000000 */
[----:B--2---:R-:W-:Y:S01]  /*19e0*/  IMAD R13, R0, -0x2, R7 ;  /* 0xfffffffe000d7824 */ /* 0x004fe200078e0207 */
[----:B------:R-:W-:Y:S01]  /*19f0*/  ISETP.GE.AND P0, PT, R152, R7, PT ;  /* 0x000000079800720c */ /* 0x000fe20003f06270 */
[C---:B------:R-:W-:Y:S01]  /*1a00*/  IMAD.SHL.U32 R0, R153.reuse, 0x80, RZ ;  /* 0x0000008099007824 */ /* 0x040fe200078e00ff */
[----:B------:R-:W-:Y:S01]  /*1a10*/  SHF.R.S32.HI R9, RZ, 0x1f, R8 ;  /* 0x0000001fff097819 */ /* 0x000fe20000011408 */
[----:B------:R-:W-:Y:S01]  /*1a20*/  USHF.R.U32.HI UR4, URZ, 0x1, UR5 ;  /* 0x000000013f047899 */ /* 0x000fe20008011605 */
[----:B------:R-:W-:Y:S01]  /*1a30*/  LOP3.LUT R3, R6, 0x40, R3, 0xe2, !PT ;  /* 0x0000004006037812 */ /* 0x000fe200078ee203 */
[----:B------:R-:W-:Y:S01]  /*1a40*/  ULOP3.LUT UR38, UR38, UR6, URZ, 0x3c, !UPT ;  /* 0x0000000626267292 */ /* 0x000fe2000f8e3c3f */
[C---:B------:R-:W-:Y:S01]  /*1a50*/  ISETP.GE.OR P0, PT, R0.reuse, UR7, P0 ;  /* 0x0000000700007c0c */ /* 0x040fe20008706670 */
[----:B------:R-:W-:Y:S01]  /*1a60*/  IMAD.WIDE R6, R153, 0x80, RZ ;  /* 0x0000008099067825 */ /* 0x000fe200078e02ff */
[----:B------:R-:W-:Y:S01]  /*1a70*/  UIMAD UR39, UR4, -0x3, UR39 ;  /* 0xfffffffd042778a4 */ /* 0x000fe2000f8e0227 */
[----:B------:R-:W-:Y:S01]  /*1a80*/  IADD3 R0, -R0, UR7, R11 ;  /* 0x0000000700007c10 */ /* 0x000fe2000fffe10b */
[----:B------:R-:W-:Y:S01]  /*1a90*/  @UP1 ULOP3.LUT UR38, UR38, 0x1, UR4, 0x78, !UPT ;  /* 0x0000000126261892 */ /* 0x000fe2000f8e7804 */
[C---:B------:R-:W-:Y:S01]  /*1aa0*/  IMAD R15, R23.reuse, UR9, R4 ;  /* 0x00000009170f7c24 */ /* 0x040fe2000f8e0204 */
[----:B------:R-:W-:Y:S01]  /*1ab0*/  LOP3.LUT R167, R6, R3, R10, 0xfe, !PT ;  /* 0x0000000306a77212 */ /* 0x000fe200078efe0a */
[----:B------:R-:W-:-:S04]  /*1ac0*/  IMAD.WIDE.U32 R4, R23, UR8, R8 ;  /* 0x0000000817047c25 */ /* 0x000fc8000f8e0008 */
[----:B------:R-:W-:Y:S02]  /*1ad0*/  IMAD.IADD R5, R5, 0x1, R15 ;  /* 0x0000000105057824 */ /* 0x000fe400078e020f */
[----:B------:R-:W-:Y:S02]  /*1ae0*/  IMAD.IADD R3, R13, 0x1, -R152 ;  /* 0x000000010d037824 */ /* 0x000fe400078e0a98 */
[----:B------:R-:W-:Y:S01]  /*1af0*/  IMAD.MOV.U32 R153, RZ, RZ, -0x1 ;  /* 0xffffffffff997424 */ /* 0x000fe200078e00ff */
[----:B------:R-:W-:Y:S06]  /*1b00*/  @P0 BRA `(.L_x_28) ;  /* 0x0000007800dc0947 */ /* 0x000fec0003800000 */
[----:B------:R-:W0:Y:S01]  /*1b10*/  LDC.64 R10, c[0x0][0x5c8] ;  /* 0x00017200ff0a7b82 */ /* 0x000e220000000a00 */
[----:B-----5:R-:W-:Y:S01]  /*1b20*/  FSETP.NEU.AND P0, PT, R155, RZ, PT ;  /* 0x000000ff9b00720b */ /* 0x020fe20003f0d000 */
[----:B------:R-:W-:Y:S01]  /*1b30*/  BSSY B0, `(.L_x_28) ;  /* 0x00007b4000007945 */ /* 0x000fe20003800000 */
[----:B------:R-:W-:-:S04]  /*1b40*/  ISETP.GT.AND P2, PT, R3, RZ, PT ;  /* 0x000000ff0300720c */ /* 0x000fc80003f44270 */
[----:B------:R-:W-:Y:S01]  /*1b50*/  ISETP.GT.AND P1, PT, R0, RZ, P2 ;  /* 0x000000ff0000720c */ /* 0x000fe20001724270 */
[-C--:B0-----:R-:W-:Y:S02]  /*1b60*/  IMAD R12, R7, R10.reuse, RZ ;  /* 0x0000000a070c7224 */ /* 0x081fe400078e02ff */
[----:B------:R-:W-:-:S04]  /*1b70*/  IMAD.WIDE.U32 R160, R167, R10, R4 ;  /* 0x0000000aa7a07225 */ /* 0x000fc800078e0004 */
[----:B------:R-:W-:-:S04]  /*1b80*/  IMAD R5, R167, R11, R12 ;  /* 0x0000000ba7057224 */ /* 0x000fc800078e020c */
[----:B------:R-:W-:Y:S01]  /*1b90*/  IMAD.IADD R169, R161, 0x1, R5 ;  /* 0x00000001a1a97824 */ /* 0x000fe200078e0205 */
[----:B------:R-:W-:Y:S06]  /*1ba0*/  @!P0 BRA `(.L_x_29) ;  /* 0x0000005400988947 */ /* 0x000fec0003800000 */
[----:B------:R-:W0:Y:S01]  /*1bb0*/  LDC.64 R14, c[0x0][0x5b8] ;  /* 0x00016e00ff0e7b82 */ /* 0x000e220000000a00 */
[----:B------:R-:W-:-:S07]  /*1bc0*/  ULDC.64 UR4, c[0x0][0x5c0] ;  /* 0x0001700000047ab9 */ /* 0x000fce0000000a00 */
[----:B------:R-:W1:Y:S08]  /*1bd0*/  LDC.64 R164, c[0x0][0x5b0] ;  /* 0x00016c00ffa47b82 */ /* 0x000e700000000a00 */
[----:B------:R-:W2:Y:S01]  /*1be0*/  LDC.64 R12, c[0x0][0x5a8] ;  /* 0x00016a00ff0c7b82 */ /* 0x000ea20000000a00 */
[-C--:B0-----:R-:W-:Y:S02]  /*1bf0*/  IMAD R4, R21, R14.reuse, RZ ;  /* 0x0000000e15047224 */ /* 0x081fe400078e02ff */
[----:B------:R-:W-:-:S04]  /*1c00*/  IMAD.WIDE.U32 R162, R23, R14, R8 ;  /* 0x0000000e17a27225 */ /* 0x000fc800078e0008 */
[----:B------:R-:W-:Y:S02]  /*1c10*/  IMAD R159, R23, R15, R4 ;  /* 0x0000000f179f7224 */ /* 0x000fe400078e0204 */
[-C--:B-1----:R-:W-:Y:S02]  /*1c20*/  IMAD R6, R7, R164.reuse, RZ ;  /* 0x000000a407067224 */ /* 0x082fe400078e02ff */
[----:B------:R-:W-:Y:S02]  /*1c30*/  IMAD.IADD R21, R163, 0x1, R159 ;  /* 0x00000001a3157824 */ /* 0x000fe400078e029f */
[----:B------:R-:W-:Y:S02]  /*1c40*/  IMAD.MOV.U32 R20, RZ, RZ, R162 ;  /* 0x000000ffff147224 */ /* 0x000fe400078e00a2 */
[C---:B------:R-:W-:Y:S02]  /*1c50*/  IMAD R161, R167.reuse, R165, R6 ;  /* 0x000000a5a7a17224 */ /* 0x040fe400078e0206 */
[----:B------:R-:W-:-:S04]  /*1c60*/  IMAD.WIDE.U32 R4, R167, R164, R20 ;  /* 0x000000a4a7047225 */ /* 0x000fc800078e0014 */
[----:B------:R-:W-:Y:S01]  /*1c70*/  IMAD.IADD R5, R5, 0x1, R161 ;  /* 0x0000000105057824 */ /* 0x000fe200078e02a1 */
[----:B--2---:R-:W-:-:S04]  /*1c80*/  LEA R6, P0, R4, R12, 0x1 ;  /* 0x0000000c04067211 */ /* 0x004fc800078008ff */
[----:B------:R-:W-:-:S05]  /*1c90*/  LEA.HI.X R7, R4, R13, R5, 0x1, P0 ;  /* 0x0000000d04077211 */ /* 0x000fca00000f0c05 */
[----:B------:R0:W2:Y:S01]  /*1ca0*/  @P1 LDG.E.LTC128B.U16 R15, desc[UR36][R6.64] ;  /* 0x00000024060f1981 */ /* 0x0000a2000c1e1520 */
[----:B------:R-:W-:Y:S01]  /*1cb0*/  IMAD.WIDE.U32 R156, R167, R164, R8 ;  /* 0x000000a4a79c7225 */ /* 0x000fe200078e0008 */
[----:B------:R-:W-:Y:S03]  /*1cc0*/  BSSY B1, `(.L_x_30) ;  /* 0x0000013000017945 */ /* 0x000fe60003800000 */
[----:B------:R-:W-:Y:S02]  /*1cd0*/  IMAD.IADD R157, R161, 0x1, R157 ;  /* 0x00000001a19d7824 */ /* 0x000fe400078e029d */
[----:B------:R-:W-:-:S04]  /*1ce0*/  IMAD.WIDE.U32 R156, R23, R14, R156 ;  /* 0x0000000e179c7225 */ /* 0x000fc800078e009c */
[----:B0-----:R-:W-:Y:S01]  /*1cf0*/  IMAD.IADD R7, R159, 0x1, R157 ;  /* 0x000000019f077824 */ /* 0x001fe200078e029d */
[----:B------:R-:W-:Y:S02]  /*1d00*/  LEA R6, P4, R156, R12, 0x1 ;  /* 0x0000000c9c067211 */ /* 0x000fe400078808ff */
[----:B------:R-:W-:Y:S02]  /*1d10*/  SHF.L.U64.HI R157, R164, 0x3, R165 ;  /* 0x00000003a49d7819 */ /* 0x000fe400000102a5 */
[----:B------:R-:W-:Y:S01]  /*1d20*/  LEA.HI.X R7, R156, R13, R7, 0x1, P4 ;  /* 0x0000000d9c077211 */ /* 0x000fe200020f0c07 */
[----:B------:R-:W-:Y:S02]  /*1d30*/  IMAD.SHL.U32 R156, R164, 0x8, RZ ;  /* 0x00000008a49c7824 */ /* 0x000fe400078e00ff */
[----:B--2---:R-:W-:-:S05]  /*1d40*/  HADD2.F32 R4, -RZ, R15.H0_H0 ;  /* 0x2000000fff047230 */ /* 0x004fca0000004100 */
[----:B------:R-:W-:Y:S01]  /*1d50*/  FMUL R5, R4, R155 ;  /* 0x0000009b04057220 */ /* 0x000fe20000400000 */
[----:B------:R-:W-:-:S03]  /*1d60*/  LEA R4, P0, R160, UR4, 0x1 ;  /* 0x00000004a0047c11 */ /* 0x000fc6000f8008ff */
[----:B------:R-:W-:Y:S01]  /*1d70*/  FFMA R24, R24, R154, R5 ;  /* 0x0000009a18187223 */ /* 0x000fe20000000005 */
[----:B------:R-:W-:Y:S02]  /*1d80*/  LEA.HI.X R5, R160, UR5, R169, 0x1, P0 ;  /* 0x00000005a0057c11 */ /* 0x000fe400080f0ca9 */
[----:B------:R-:W-:Y:S02]  /*1d90*/  ISETP.GT.AND P0, PT, R3, 0x1, PT ;  /* 0x000000010300780c */ /* 0x000fe40003f04270 */
[----:B------:R-:W-:Y:S02]  /*1da0*/  F2FP.F16.F32.PACK_AB R24, RZ, R24 ;  /* 0x00000018ff18723e */ /* 0x000fe400000000ff */
[----:B------:R-:W-:-:S03]  /*1db0*/  ISETP.GT.AND P3, PT, R0, RZ, P0 ;  /* 0x000000ff0000720c */ /* 0x000fc60000764270 */
[----:B------:R0:W-:Y:S10]  /*1dc0*/  @P1 STG.E.U16 desc[UR36][R4.64], R24 ;  /* 0x0000001804001986 */ /* 0x0001f4000c101524 */
[----:B------:R-:W-:Y:S05]  /*1dd0*/  @!P3 BRA `(.L_x_31) ;  /* 0x000000000004b947 */ /* 0x000fea0003800000 */
[----:B------:R1:W5:Y:S02]  /*1de0*/  LDG.E.LTC128B.U16 R15, desc[UR36][R6.64+0x2] ;  /* 0x00000224060f7981 */ /* 0x000364000c1e1520 */
.L_x_31:
[----:B------:R-:W-:Y:S05]  /*1df0*/  BSYNC B1 ;  /* 0x0000000000017941 */ /* 0x000fea0003800000 */
.L_x_30:
[----:B-----5:R-:W-:Y:S01]  /*1e00*/  HADD2.F32 R20, -RZ, R15.H0_H0 ;  /* 0x2000000fff147230 */ /* 0x020fe20000004100 */
[----:B------:R-:W-:Y:S01]  /*1e10*/  ISETP.GT.AND P2, PT, R0, 0x8, P2 ;  /* 0x000000080000780c */ /* 0x000fe20001744270 */
[----:B------:R-:W-:Y:S01]  /*1e20*/  IMAD.WIDE.U32 R156, R167, R164, R156 ;  /* 0x000000a4a79c7225 */ /* 0x000fe200078e009c */
[----:B------:R-:W-:-:S03]  /*1e30*/  PRMT R152, R15, 0x7610, R152 ;  /* 0x000076100f987816 */ /* 0x000fc60000000098 */
[----:B------:R-:W-:Y:S01]  /*1e40*/  FMUL R20, R20, R155 ;  /* 0x0000009b14147220 */ /* 0x000fe20000400000 */
[----:B------:R-:W-:Y:S01]  /*1e50*/  IMAD.IADD R161, R161, 0x1, R157 ;  /* 0x00000001a1a17824 */ /* 0x000fe200078e029d */
[----:B------:R-:W-:Y:S02]  /*1e60*/  IADD3 R162, P1, R162, R156, RZ ;  /* 0x0000009ca2a27210 */ /* 0x000fe40007f3e0ff */
[----:B------:R-:W-:-:S03]  /*1e70*/  FFMA R25, R25, R154, R20 ;  /* 0x0000009a19197223 */ /* 0x000fc60000000014 */
[----:B------:R-:W-:Y:S01]  /*1e80*/  IMAD.X R21, R161, 0x1, R21, P1 ;  /* 0x00000001a1157824 */ /* 0x000fe200008e0615 */
[C---:B------:R-:W-:Y:S02]  /*1e90*/  LEA R20, P1, R162.reuse, R12, 0x1 ;  /* 0x0000000ca2147211 */ /* 0x040fe400078208ff */
[----:B------:R-:W-:Y:S02]  /*1ea0*/  F2FP.F16.F32.PACK_AB R25, RZ, R25 ;  /* 0x00000019ff19723e */ /* 0x000fe400000000ff */
[----:B------:R-:W-:Y:S02]  /*1eb0*/  LEA.HI.X R21, R162, R13, R21, 0x1, P1 ;  /* 0x0000000da2157211 */ /* 0x000fe400008f0c15 */
[----:B------:R-:W-:-:S05]  /*1ec0*/  PRMT R157, R25, 0x7610, R157 ;  /* 0x00007610199d7816 */ /* 0x000fca000000009d */
[----:B------:R2:W-:Y:S04]  /*1ed0*/  @P3 STG.E.U16 desc[UR36][R4.64+0x2], R157 ;  /* 0x0000029d04003986 */ /* 0x0005e8000c101524 */
[----:B------:R-:W0:Y:S01]  /*1ee0*/  @P2 LDG.E.LTC128B.U16 R152, desc[UR36][R20.64] ;  /* 0x0000002414982981 */ /* 0x000e22000c1e1520 */
[----:B------:R-:W-:Y:S01]  /*1ef0*/  IADD3 R8, P1, R8, R156, RZ ;  /* 0x0000009c08087210 */ /* 0x000fe20007f3e0ff */
[----:B------:R-:W-:Y:S01]  /*1f00*/  BSSY B1, `(.L_x_32) ;  /* 0x0000011000017945 */ /* 0x000fe20003800000 */
[----:B------:R-:W-:Y:S02]  /*1f10*/  SHF.L.U64.HI R11, R10, 0x4, R11 ;  /* 0x000000040a0b7819 */ /* 0x000fe4000001020b */
[----:B------:R-:W-:Y:S01]  /*1f20*/  ISETP.GT.AND P0, PT, R0, 0x8, P0 ;  /* 0x000000080000780c */ /* 0x000fe20000704270 */
[----:B------:R-:W-:Y:S01]  /*1f30*/  IMAD.X R9, R9, 0x1, R161, P1 ;  /* 0x0000000109097824 */ /* 0x000fe200008e06a1 */
[----:B------:R-:W-:Y:S01]  /*1f40*/  LEA R10, P1, R10, R4, 0x4 ;  /* 0x000000040a0a7211 */ /* 0x000fe200078220ff */
[----:B------:R-:W-:-:S04]  /*1f50*/  IMAD.WIDE.U32 R14, R23, R14, R8 ;  /* 0x0000000e170e7225 */ /* 0x000fc800078e0008 */
[----:B------:R-:W-:Y:S01]  /*1f60*/  IMAD.X R11, R11, 0x1, R5, P1 ;  /* 0x000000010b0b7824 */ /* 0x000fe200008e0605 */
[----:B------:R-:W-:Y:S01]  /*1f70*/  LEA R8, P3, R14, R12, 0x1 ;  /* 0x0000000c0e087211 */ /* 0x000fe200078608ff */
[----:B------:R-:W-:-:S05]  /*1f80*/  IMAD.IADD R9, R159, 0x1, R15 ;  /* 0x000000019f097824 */ /* 0x000fca00078e020f */
[----:B------:R-:W-:Y:S01]  /*1f90*/  LEA.HI.X R9, R14, R13, R9, 0x1, P3 ;  /* 0x0000000d0e097211 */ /* 0x000fe200018f0c09 */
[----:B0-----:R-:W-:-:S05]  /*1fa0*/  HADD2.F32 R24, -RZ, R152.H0_H0 ;  /* 0x20000098ff187230 */ /* 0x001fca0000004100 */
[----:B------:R-:W-:-:S04]  /*1fb0*/  FMUL R25, R24, R155 ;  /* 0x0000009b18197220 */ /* 0x000fc80000400000 */
[----:B------:R-:W-:-:S05]  /*1fc0*/  FFMA R25, R26, R154, R25 ;  /* 0x0000009a1a197223 */ /* 0x000fca0000000019 */
[----:B------:R-:W-:-:S05]  /*1fd0*/  F2FP.F16.F32.PACK_AB R25, RZ, R25 ;  /* 0x00000019ff19723e */ /* 0x000fca00000000ff */
[----:B------:R2:W-:Y:S01]  /*1fe0*/  @P2 STG.E.U16 desc[UR36][R10.64], R25 ;  /* 0x000000190a002986 */ /* 0x0005e2000c101524 */
[----:B------:R-:W-:Y:S05]  /*1ff0*/  @!P0 BRA `(.L_x_33) ;  /* 0x0000000000048947 */ /* 0x000fea0003800000 */
[----:B------:R0:W5:Y:S02]  /*2000*/  LDG.E.LTC128B.U16 R152, desc[UR36][R8.64+0x2] ;  /* 0x0000022408987981 */ /* 0x000164000c1e1520 */
.L_x_33:
[----:B------:R-:W-:Y:S05]  /*2010*/  BSYNC B1 ;  /* 0x0000000000017941 */ /* 0x000fea0003800000 */
.L_x_32:
[----:B-----5:R-:W-:Y:S01]  /*2020*/  HADD2.F32 R12, -RZ, R152.H0_H0 ;  /* 0x20000098ff0c7230 */ /* 0x020fe20000004100 */
[----:B------:R-:W-:Y:S01]  /*2030*/  ISETP.GT.AND P1, PT, R3, 0x8, PT ;  /* 0x000000080300780c */ /* 0x000fe20003f24270 */
[----:B------:R-:W-:Y:S03]  /*2040*/  BSSY B1, `(.L_x_34) ;  /* 0x0000008000017945 */ /* 0x000fe60003800000 */
[----:B------:R-:W-:Y:S01]  /*2050*/  FMUL R12, R12, R155 ;  /* 0x0000009b0c0c7220 */ /* 0x000fe20000400000 */
[----:B------:R-:W-:-:S03]  /*2060*/  ISETP.GT.AND P2, PT, R0, RZ, P1 ;  /* 0x000000ff0000720c */ /* 0x000fc60000f44270 */
[----:B------:R-:W-:-:S05]  /*2070*/  FFMA R12, R27, R154, R12 ;  /* 0x0000009a1b0c7223 */ /* 0x000fca000000000c */
[----:B------:R-:W-:-:S05]  /*2080*/  F2FP.F16.F32.PACK_AB R12, RZ, R12 ;  /* 0x0000000cff0c723e */ /* 0x000fca00000000ff */
[----:B------:R3:W-:Y:S01]  /*2090*/  @P0 STG.E.U16 desc[UR36][R10.64+0x2], R12 ;  /* 0x0000020c0a000986 */ /* 0x0007e2000c101524 */
[----:B------:R-:W-:Y:S05]  /*20a0*/  @!P2 BRA `(.L_x_35) ;  /* 0x000000000004a947 */ /* 0x000fea0003800000 */
[----:B------:R4:W5:Y:S02]  /*20b0*/  LDG.E.LTC128B.U16 R152, desc[UR36][R6.64+0x10] ;  /* 0x0000102406987981 */ /* 0x000964000c1e1520 */
.L_x_35:
[----:B------:R-:W-:Y:S05]  /*20c0*/  BSYNC B1 ;  /* 0x0000000000017941 */ /* 0x000fea0003800000 */
.L_x_34:
[----:B---3-5:R-:W-:Y:S01]  /*20d0*/  HADD2.F32 R12, -RZ, R152.H0_H0 ;  /* 0x20000098ff0c7230 */ /* 0x028fe20000004100 */
        /* <DEDUP_REMOVED lines=9> */
.L_x_37:
[----:B------:R-:W-:Y:S05]  /*2170*/  BSYNC B1 ;  /* 0x0000000000017941 */ /* 0x000fea0003800000 */
.L_x_36:
[----:B-----5:R-:W-:Y:S01]  /*2180*/  HADD2.F32 R12, -RZ, R152.H0_H0 ;  /* 0x20000098ff0c7230 */ /* 0x020fe20000004100 */
[----:B------:R-:W-:Y:S01]  /*2190*/  ISETP.GT.AND P1, PT, R0, 0x8, P1 ;  /* 0x000000080000780c */ /* 0x000fe20000f24270 */
[----:B------:R-:W-:Y:S03]  /*21a0*/  BSSY B1, `(.L_x_38) ;  /* 0x0000007000017945 */ /* 0x000fe60003800000 */
[----:B------:R-:W-:-:S04]  /*21b0*/  FMUL R12, R12, R155 ;  /* 0x0000009b0c0c7220 */ /* 0x000fc80000400000 */
[----:B------:R-:W-:-:S05]  /*21c0*/  FFMA R12, R29, R154, R12 ;  /* 0x0000009a1d0c7223 */ /* 0x000fca000000000c */
[----:B------:R-:W-:-:S05]  /*21d0*/  F2FP.F16.F32.PACK_AB R12, RZ, R12 ;  /* 0x0000000cff0c723e */ /* 0x000fca00000000ff */
[----:B------:R0:W-:Y:S01]  /*21e0*/  @P3 STG.E.U16 desc[UR36][R4.64+0x12], R12 ;  /* 0x0000120c04003986 */ /* 0x0001e2000c101524 */
[----:B------:R-:W-:Y:S05]  /*21f0*/  @!P1 BRA `(.L_x_39) ;  /* 0x0000000000049947 */ /* 0x000fea0003800000 */
[----:B------:R0:W5:Y:S02]  /*2200*/  LDG.E.LTC128B.U16 R152, desc[UR36][R8.64+0x10] ;  /* 0x0000102408987981 */ /* 0x000164000c1e1520 */
.L_x_39:
[----:B------:R-:W-:Y:S05]  /*2210*/  BSYNC B1 ;  /* 0x0000000000017941 */ /* 0x000fea0003800000 */
.L_x_38:
[----:B0----5:R-:W-:Y:S01]  /*2220*/  HADD2.F32 R12, -RZ, R152.H0_H0 ;  /* 0x20000098ff0c7230 */ /* 0x021fe20000004100 */
[----:B------:R-:W-:Y:S01]  /*2230*/  ISETP.GT.AND P0, PT, R0, 0x8, P0 ;  /* 0x000000080000780c */ /* 0x000fe20000704270 */
[----:B------:R-:W-:Y:S03]  /*2240*/  BSSY B1, `(.L_x_40) ;  /* 0x0000007000017945 */ /* 0x000fe60003800000 */
[----:B---3--:R-:W-:-:S04]  /*2250*/  FMUL R13, R12, R155 ;  /* 0x0000009b0c0d7220 */ /* 0x008fc80000400000 */
[----:B------:R-:W-:-:S05]  /*2260*/  FFMA R13, R30, R154, R13 ;  /* 0x0000009a1e0d7223 */ /* 0x000fca000000000d */
[----:B------:R-:W-:-:S05]  /*2270*/  F2FP.F16.F32.PACK_AB R13, RZ, R13 ;  /* 0x0000000dff0d723e */ /* 0x000fca00000000ff */
[----:B------:R0:W-:Y:S01]  /*2280*/  @P1 STG.E.U16 desc[UR36][R10.64+0x10], R13 ;  /* 0x0000100d0a001986 */ /* 0x0001e2000c101524 */
[----:B------:R-:W-:Y:S05]  /*2290*/  @!P0 BRA `(.L_x_41) ;  /* 0x0000000000048947 */ /* 0x000fea0003800000 */
[----:B------:R3:W5:Y:S02]  /*22a0*/  LDG.E.LTC128B.U16 R152, desc[UR36][R8.64+0x12] ;  /* 0x0000122408987981 */ /* 0x000764000c1e1520 */
.L_x_41:
[----:B------:R-:W-:Y:S05]  /*22b0*/  BSYNC B1 ;  /* 0x0000000000017941 */ /* 0x000fea0003800000 */
.L_x_40:
        /* <DEDUP_REMOVED lines=10> */
.L_x_43:
[----:B------:R-:W-:Y:S05]  /*2360*/  BSYNC B1 ;  /* 0x0000000000017941 */ /* 0x000fea0003800000 */
.L_x_42:
[----:B0----5:R-:W-:Y:S01]  /*2370*/  HADD2.F32 R12, -RZ, R152.H0_H0 ;  /* 0x20000098ff0c7230 */ /* 0x021fe20000004100 */
        /* <DEDUP_REMOVED lines=9> */
.L_x_45:
[----:B------:R-:W-:Y:S05]  /*2410*/  BSYNC B1 ;  /* 0x0000000000017941 */ /* 0x000fea0003800000 */
.L_x_44:
        /* <DEDUP_REMOVED lines=9> */
.L_x_47:
[----:B------:R-:W-:Y:S05]  /*24b0*/  BSYNC B1 ;  /* 0x0000000000017941 */ /* 0x000fea0003800000 */
.L_x_46:
[----:B0----5:R-:W-:Y:S01]  /*24c0*/  HADD2.F32 R12, -RZ, R152.H0_H0 ;  /* 0x20000098ff0c7230 */ /* 0x021fe20000004100 */
        /* <DEDUP_REMOVED lines=8> */
.L_x_49:
[----:B------:R-:W-:Y:S05]  /*2550*/  BSYNC B1 ;  /* 0x0000000000017941 */ /* 0x000fea0003800000 */
.L_x_48:
        /* <DEDUP_REMOVED lines=10> */
.L_x_51:
[----:B------:R-:W-:Y:S05]  /*2600*/  BSYNC B1 ;  /* 0x0000000000017941 */ /* 0x000fea0003800000 */
.L_x_50:
        /* <DEDUP_REMOVED lines=10> */
.L_x_53:
[----:B------:R-:W-:Y:S05]  /*26b0*/  BSYNC B1 ;  /* 0x0000000000017941 */ /* 0x000fea0003800000 */
.L_x_52:
        /* <DEDUP_REMOVED lines=9> */
.L_x_55:
[----:B------:R-:W-:Y:S05]  /*2750*/  BSYNC B1 ;  /* 0x0000000000017941 */ /* 0x000fea0003800000 */
.L_x_54:
        /* <DEDUP_REMOVED lines=9> */
.L_x_57:
[----:B------:R-:W-:Y:S05]  /*27f0*/  BSYNC B1 ;  /* 0x0000000000017941 */ /* 0x000fea0003800000 */
.L_x_56:
        /* <DEDUP_REMOVED lines=10> */
.L_x_59:
[----:B------:R-:W-:Y:S05]  /*28a0*/  BSYNC B1 ;  /* 0x0000000000017941 */ /* 0x000fea0003800000 */
.L_x_58:
        /* <DEDUP_REMOVED lines=10> */
.L_x_61:
[----:B------:R-:W-:Y:S05]  /*2950*/  BSYNC B1 ;  /* 0x0000000000017941 */ /* 0x000fea0003800000 */
.L_x_60:
        /* <DEDUP_REMOVED lines=9> */
.L_x_63:
[----:B------:R-:W-:Y:S05]  /*29f0*/  BSYNC B1 ;  /* 0x0000000000017941 */ /* 0x000fea0003800000 */
.L_x_62:
        /* <DEDUP_REMOVED lines=9> */
.L_x_65:
[----:B------:R-:W-:Y:S05]  /*2a90*/  BSYNC B1 ;  /* 0x0000000000017941 */ /* 0x000fea0003800000 */
.L_x_64:
        /* <DEDUP_REMOVED lines=10> */
.L_x_67:
[----:B------:R-:W-:Y:S05]  /*2b40*/  BSYNC B1 ;  /* 0x0000000000017941 */ /* 0x000fea0003800000 */
.L_x_66:
        /* <DEDUP_REMOVED lines=10> */
.L_x_69:
[----:B------:R-:W-:Y:S05]  /*2bf0*/  BSYNC B1 ;  /* 0x0000000000017941 */ /* 0x000fea0003800000 */
.L_x_68:
        /* <DEDUP_REMOVED lines=9> */
.L_x_71:
[----:B------:R-:W-:Y:S05]  /*2c90*/  BSYNC B1 ;  /* 0x0000000000017941 */ /* 0x000fea0003800000 */
.L_x_70:
        /* <DEDUP_REMOVED lines=9> */
.L_x_73:
[----:B------:R-:W-:Y:S05]  /*2d30*/  BSYNC B1 ;  /* 0x0000000000017941 */ /* 0x000fea0003800000 */
.L_x_72:
        /* <DEDUP_REMOVED lines=10> */
.L_x_75:
[----:B------:R-:W-:Y:S05]  /*2de0*/  BSYNC B1 ;  /* 0x0000000000017941 */ /* 0x000fea0003800000 */
.L_x_74:
        /* <DEDUP_REMOVED lines=10> */
.L_x_77:
[----:B------:R-:W-:Y:S05]  /*2e90*/  BSYNC B1 ;  /* 0x0000000000017941 */ /* 0x000fea0003800000 */
.L_x_76:
        /* <DEDUP_REMOVED lines=9> */
.L_x_79:
[----:B------:R-:W-:Y:S05]  /*2f30*/  BSYNC B1 ;  /* 0x0000000000017941 */ /* 0x000fea0003800000 */
.L_x_78:
        /* <DEDUP_REMOVED lines=9> */
.L_x_81:
[----:B------:R-:W-:Y:S05]  /*2fd0*/  BSYNC B1 ;  /* 0x0000000000017941 */ /* 0x000fea0003800000 */
.L_x_80:
        /* <DEDUP_REMOVED lines=10> */
.L_x_83:
[----:B------:R-:W-:Y:S05]  /*3080*/  BSYNC B1 ;  /* 0x0000000000017941 */ /* 0x000fea0003800000 */
.L_x_82:
        /* <DEDUP_REMOVED lines=10> */
.L_x_85:
[----:B------:R-:W-:Y:S05]  /*3130*/  BSYNC B1 ;  /* 0x0000000000017941 */ /* 0x000fea0003800000 */
.L_x_84:
        /* <DEDUP_REMOVED lines=9> */
.L_x_87:
[----:B------:R-:W-:Y:S05]  /*31d0*/  BSYNC B1 ;  /* 0x0000000000017941 */ /* 0x000fea0003800000 */
.L_x_86:
        /* <DEDUP_REMOVED lines=9> */
.L_x_89:
[----:B------:R-:W-:Y:S05]  /*3270*/  BSYNC B1 ;  /* 0x0000000000017941 */ /* 0x000fea0003800000 */
.L_x_88:
        /* <DEDUP_REMOVED lines=10> */
.L_x_91:
[----:B------:R-:W-:Y:S05]  /*3320*/  BSYNC B1 ;  /* 0x0000000000017941 */ /* 0x000fea0003800000 */
.L_x_90:
        /* <DEDUP_REMOVED lines=10> */
.L_x_93:
[----:B------:R-:W-:Y:S05]  /*33d0*/  BSYNC B1 ;  /* 0x0000000000017941 */ /* 0x000fea0003800000 */
.L_x_92:
        /* <DEDUP_REMOVED lines=9> */
.L_x_95:
[----:B------:R-:W-:Y:S05]  /*3470*/  BSYNC B1 ;  /* 0x0000000000017941 */ /* 0x000fea0003800000 */
.L_x_94:
        /* <DEDUP_REMOVED lines=9> */
.L_x_97:
[----:B------:R-:W-:Y:S05]  /*3510*/  BSYNC B1 ;  /* 0x0000000000017941 */ /* 0x000fea0003800000 */
.L_x_96:
        /* <DEDUP_REMOVED lines=10> */
.L_x_99:
[----:B------:R-:W-:Y:S05]  /*35c0*/  BSYNC B1 ;  /* 0x0000000000017941 */ /* 0x000fea0003800000 */
.L_x_98:
        /* <DEDUP_REMOVED lines=10> */
.L_x_101:
[----:B------:R-:W-:Y:S05]  /*3670*/  BSYNC B1 ;  /* 0x0000000000017941 */ /* 0x000fea0003800000 */
.L_x_100:
        /* <DEDUP_REMOVED lines=9> */
.L_x_103:
[----:B------:R-:W-:Y:S05]  /*3710*/  BSYNC B1 ;  /* 0x0000000000017941 */ /* 0x000fea0003800000 */
.L_x_102:
        /* <DEDUP_REMOVED lines=9> */
.L_x_105:
[----:B------:R-:W-:Y:S05]  /*37b0*/  BSYNC B1 ;  /* 0x0000000000017941 */ /* 0x000fea0003800000 */
.L_x_104:
        /* <DEDUP_REMOVED lines=10> */
.L_x_107:
[----:B------:R-:W-:Y:S05]  /*3860*/  BSYNC B1 ;  /* 0x0000000000017941 */ /* 0x000fea0003800000 */
.L_x_106:
        /* <DEDUP_REMOVED lines=10> */
.L_x_109:
[----:B------:R-:W-:Y:S05]  /*3910*/  BSYNC B1 ;  /* 0x0000000000017941 */ /* 0x000fea0003800000 */
.L_x_108:
        /* <DEDUP_REMOVED lines=9> */
.L_x_111:
[----:B------:R-:W-:Y:S05]  /*39b0*/  BSYNC B1 ;  /* 0x0000000000017941 */ /* 0x000fea0003800000 */
.L_x_110:
        /* <DEDUP_REMOVED lines=9> */
.L_x_113:
[----:B------:R-:W-:Y:S05]  /*3a50*/  BSYNC B1 ;  /* 0x0000000000017941 */ /* 0x000fea0003800000 */
.L_x_112:
        /* <DEDUP_REMOVED lines=10> */
.L_x_115:
[----:B------:R-:W-:Y:S05]  /*3b00*/  BSYNC B1 ;  /* 0x0000000000017941 */ /* 0x000fea0003800000 */
.L_x_114:
        /* <DEDUP_REMOVED lines=10> */
.L_x_117:
[----:B------:R-:W-:Y:S05]  /*3bb0*/  BSYNC B1 ;  /* 0x0000000000017941 */ /* 0x000fea0003800000 */
.L_x_116:
        /* <DEDUP_REMOVED lines=9> */
.L_x_119:
[----:B------:R-:W-:Y:S05]  /*3c50*/  BSYNC B1 ;  /* 0x0000000000017941 */ /* 0x000fea0003800000 */
.L_x_118:
        /* <DEDUP_REMOVED lines=9> */
.L_x_121:
[----:B------:R-:W-:Y:S05]  /*3cf0*/  BSYNC B1 ;  /* 0x0000000000017941 */ /* 0x000fea0003800000 */
.L_x_120:
        /* <DEDUP_REMOVED lines=10> */
.L_x_123:
[----:B------:R-:W-:Y:S05]  /*3da0*/  BSYNC B1 ;  /* 0x0000000000017941 */ /* 0x000fea0003800000 */
.L_x_122:
        /* <DEDUP_REMOVED lines=10> */
.L_x_125:
[----:B------:R-:W-:Y:S05]  /*3e50*/  BSYNC B1 ;  /* 0x0000000000017941 */ /* 0x000fea0003800000 */
.L_x_124:
        /* <DEDUP_REMOVED lines=9> */
.L_x_127:
[----:B------:R-:W-:Y:S05]  /*3ef0*/  BSYNC B1 ;  /* 0x0000000000017941 */ /* 0x000fea0003800000 */
.L_x_126:
        /* <DEDUP_REMOVED lines=9> */
.L_x_129:
[----:B------:R-:W-:Y:S05]  /*3f90*/  BSYNC B1 ;  /* 0x0000000000017941 */ /* 0x000fea0003800000 */
.L_x_128:
        /* <DEDUP_REMOVED lines=10> */
.L_x_131:
[----:B------:R-:W-:Y:S05]  /*4040*/  BSYNC B1 ;  /* 0x0000000000017941 */ /* 0x000fea0003800000 */
.L_x_130:
        /* <DEDUP_REMOVED lines=10> */
.L_x_133:
[----:B------:R-:W-:Y:S05]  /*40f0*/  BSYNC B1 ;  /* 0x0000000000017941 */ /* 0x000fea0003800000 */
.L_x_132:
        /* <DEDUP_REMOVED lines=9> */
.L_x_135:
[----:B------:R-:W-:Y:S05]  /*4190*/  BSYNC B1 ;  /* 0x0000000000017941 */ /* 0x000fea0003800000 */
.L_x_134:
        /* <DEDUP_REMOVED lines=9> */
.L_x_137:
[----:B------:R-:W-:Y:S05]  /*4230*/  BSYNC B1 ;  /* 0x0000000000017941 */ /* 0x000fea0003800000 */
.L_x_136:
        /* <DEDUP_REMOVED lines=10> */
.L_x_139:
[----:B------:R-:W-:Y:S05]  /*42e0*/  BSYNC B1 ;  /* 0x0000000000017941 */ /* 0x000fea0003800000 */
.L_x_138:
        /* <DEDUP_REMOVED lines=10> */
.L_x_141:
[----:B------:R-:W-:Y:S05]  /*4390*/  BSYNC B1 ;  /* 0x0000000000017941 */ /* 0x000fea0003800000 */
.L_x_140:
        /* <DEDUP_REMOVED lines=9> */
.L_x_143:
[----:B------:R-:W-:Y:S05]  /*4430*/  BSYNC B1 ;  /* 0x0000000000017941 */ /* 0x000fea0003800000 */
.L_x_142:
        /* <DEDUP_REMOVED lines=9> */
.L_x_145:
[----:B------:R-:W-:Y:S05]  /*44d0*/  BSYNC B1 ;  /* 0x0000000000017941 */ /* 0x000fea0003800000 */
.L_x_144:
        /* <DEDUP_REMOVED lines=10> */
.L_x_147:
[----:B------:R-:W-:Y:S05]  /*4580*/  BSYNC B1 ;  /* 0x0000000000017941 */ /* 0x000fea0003800000 */
.L_x_146:
        /* <DEDUP_REMOVED lines=10> */
.L_x_149:
[----:B------:R-:W-:Y:S05]  /*4630*/  BSYNC B1 ;  /* 0x0000000000017941 */ /* 0x000fea0003800000 */
.L_x_148:
        /* <DEDUP_REMOVED lines=9> */
.L_x_151:
[----:B------:R-:W-:Y:S05]  /*46d0*/  BSYNC B1 ;  /* 0x0000000000017941 */ /* 0x000fea0003800000 */
.L_x_150:
        /* <DEDUP_REMOVED lines=9> */
.L_x_153:
[----:B------:R-:W-:Y:S05]  /*4770*/  BSYNC B1 ;  /* 0x0000000000017941 */ /* 0x000fea0003800000 */
.L_x_152:
        /* <DEDUP_REMOVED lines=10> */
.L_x_155:
[----:B------:R-:W-:Y:S05]  /*4820*/  BSYNC B1 ;  /* 0x0000000000017941 */ /* 0x000fea0003800000 */
.L_x_154:
        /* <DEDUP_REMOVED lines=10> */
.L_x_157:
[----:B------:R-:W-:Y:S05]  /*48d0*/  BSYNC B1 ;  /* 0x0000000000017941 */ /* 0x000fea0003800000 */
.L_x_156:
        /* <DEDUP_REMOVED lines=9> */
.L_x_159:
[----:B------:R-:W-:Y:S05]  /*4970*/  BSYNC B1 ;  /* 0x0000000000017941 */ /* 0x000fea0003800000 */
.L_x_158:
        /* <DEDUP_REMOVED lines=9> */
.L_x_161:
[----:B------:R-:W-:Y:S05]  /*4a10*/  BSYNC B1 ;  /* 0x0000000000017941 */ /* 0x000fea0003800000 */
.L_x_160:
        /* <DEDUP_REMOVED lines=10> */
.L_x_163:
[----:B------:R-:W-:Y:S05]  /*4ac0*/  BSYNC B1 ;  /* 0x0000000000017941 */ /* 0x000fea0003800000 */
.L_x_162:
        /* <DEDUP_REMOVED lines=10> */
.L_x_165:
[----:B------:R-:W-:Y:S05]  /*4b70*/  BSYNC B1 ;  /* 0x0000000000017941 */ /* 0x000fea0003800000 */
.L_x_164:
        /* <DEDUP_REMOVED lines=9> */
.L_x_167:
[----:B------:R-:W-:Y:S05]  /*4c10*/  BSYNC B1 ;  /* 0x0000000000017941 */ /* 0x000fea0003800000 */
.L_x_166:
        /* <DEDUP_REMOVED lines=9> */
.L_x_169:
[----:B------:R-:W-:Y:S05]  /*4cb0*/  BSYNC B1 ;  /* 0x0000000000017941 */ /* 0x000fea0003800000 */
.L_x_168:
        /* <DEDUP_REMOVED lines=10> */
.L_x_171:
[----:B------:R-:W-:Y:S05]  /*4d60*/  BSYNC B1 ;  /* 0x0000000000017941 */ /* 0x000fea0003800000 */
.L_x_170:
        /* <DEDUP_REMOVED lines=10> */
.L_x_173:
[----:B------:R-:W-:Y:S05]  /*4e10*/  BSYNC B1 ;  /* 0x0000000000017941 */ /* 0x000fea0003800000 */
.L_x_172:
        /* <DEDUP_REMOVED lines=9> */
.L_x_175:
[----:B------:R-:W-:Y:S05]  /*4eb0*/  BSYNC B1 ;  /* 0x0000000000017941 */ /* 0x000fea0003800000 */
.L_x_174:
        /* <DEDUP_REMOVED lines=9> */
.L_x_177:
[----:B------:R-:W-:Y:S05]  /*4f50*/  BSYNC B1 ;  /* 0x0000000000017941 */ /* 0x000fea0003800000 */
.L_x_176:
        /* <DEDUP_REMOVED lines=10> */
.L_x_179:
[----:B------:R-:W-:Y:S05]  /*5000*/  BSYNC B1 ;  /* 0x0000000000017941 */ /* 0x000fea0003800000 */
.L_x_178:
        /* <DEDUP_REMOVED lines=10> */
.L_x_181:
[----:B------:R-:W-:Y:S05]  /*50b0*/  BSYNC B1 ;  /* 0x0000000000017941 */ /* 0x000fea0003800000 */
.L_x_180:
        /* <DEDUP_REMOVED lines=9> */
.L_x_183:
[----:B------:R-:W-:Y:S05]  /*5150*/  BSYNC B1 ;  /* 0x0000000000017941 */ /* 0x000fea0003800000 */
.L_x_182:
        /* <DEDUP_REMOVED lines=9> */
.L_x_185:
[----:B------:R-:W-:Y:S05]  /*51f0*/  BSYNC B1 ;  /* 0x0000000000017941 */ /* 0x000fea0003800000 */
.L_x_184:
        /* <DEDUP_REMOVED lines=10> */
.L_x_187:
[----:B------:R-:W-:Y:S05]  /*52a0*/  BSYNC B1 ;  /* 0x0000000000017941 */ /* 0x000fea0003800000 */
.L_x_186:
        /* <DEDUP_REMOVED lines=10> */
.L_x_189:
[----:B------:R-:W-:Y:S05]  /*5350*/  BSYNC B1 ;  /* 0x0000000000017941 */ /* 0x000fea0003800000 */
.L_x_188:
        /* <DEDUP_REMOVED lines=9> */
.L_x_191:
[----:B------:R-:W-:Y:S05]  /*53f0*/  BSYNC B1 ;  /* 0x0000000000017941 */ /* 0x000fea0003800000 */
.L_x_190:
        /* <DEDUP_REMOVED lines=9> */
.L_x_193:
[----:B------:R-:W-:Y:S05]  /*5490*/  BSYNC B1 ;  /* 0x0000000000017941 */ /* 0x000fea0003800000 */
.L_x_192:
        /* <DEDUP_REMOVED lines=10> */
.L_x_195:
[----:B------:R-:W-:Y:S05]  /*5540*/  BSYNC B1 ;  /* 0x0000000000017941 */ /* 0x000fea0003800000 */
.L_x_194:
        /* <DEDUP_REMOVED lines=10> */
.L_x_197:
[----:B------:R-:W-:Y:S05]  /*55f0*/  BSYNC B1 ;  /* 0x0000000000017941 */ /* 0x000fea0003800000 */
.L_x_196:
        /* <DEDUP_REMOVED lines=9> */
.L_x_199:
[----:B------:R-:W-:Y:S05]  /*5690*/  BSYNC B1 ;  /* 0x0000000000017941 */ /* 0x000fea0003800000 */
.L_x_198:
        /* <DEDUP_REMOVED lines=9> */
.L_x_201:
[----:B------:R-:W-:Y:S05]  /*5730*/  BSYNC B1 ;  /* 0x0000000000017941 */ /* 0x000fea0003800000 */
.L_x_200:
        /* <DEDUP_REMOVED lines=10> */
.L_x_203:
[----:B------:R-:W-:Y:S05]  /*57e0*/  BSYNC B1 ;  /* 0x0000000000017941 */ /* 0x000fea0003800000 */
.L_x_202:
        /* <DEDUP_REMOVED lines=10> */
.L_x_205:
[----:B------:R-:W-:Y:S05]  /*5890*/  BSYNC B1 ;  /* 0x0000000000017941 */ /* 0x000fea0003800000 */
.L_x_204:
        /* <DEDUP_REMOVED lines=9> */
.L_x_207:
[----:B------:R-:W-:Y:S05]  /*5930*/  BSYNC B1 ;  /* 0x0000000000017941 */ /* 0x000fea0003800000 */
.L_x_206:
        /* <DEDUP_REMOVED lines=9> */
.L_x_209:
[----:B------:R-:W-:Y:S05]  /*59d0*/  BSYNC B1 ;  /* 0x0000000000017941 */ /* 0x000fea0003800000 */
.L_x_208:
        /* <DEDUP_REMOVED lines=10> */
.L_x_211:
[----:B------:R-:W-:Y:S05]  /*5a80*/  BSYNC B1 ;  /* 0x0000000000017941 */ /* 0x000fea0003800000 */
.L_x_210:
        /* <DEDUP_REMOVED lines=10> */
.L_x_213:
[----:B------:R-:W-:Y:S05]  /*5b30*/  BSYNC B1 ;  /* 0x0000000000017941 */ /* 0x000fea0003800000 */
.L_x_212:
        /* <DEDUP_REMOVED lines=9> */
.L_x_215:
[----:B------:R-:W-:Y:S05]  /*5bd0*/  BSYNC B1 ;  /* 0x0000000000017941 */ /* 0x000fea0003800000 */
.L_x_214:
        /* <DEDUP_REMOVED lines=9> */
.L_x_217:
[----:B------:R-:W-:Y:S05]  /*5c70*/  BSYNC B1 ;  /* 0x0000000000017941 */ /* 0x000fea0003800000 */
.L_x_216:
        /* <DEDUP_REMOVED lines=10> */
.L_x_219:
[----:B------:R-:W-:Y:S05]  /*5d20*/  BSYNC B1 ;  /* 0x0000000000017941 */ /* 0x000fea0003800000 */
.L_x_218:
        /* <DEDUP_REMOVED lines=10> */
.L_x_221:
[----:B------:R-:W-:Y:S05]  /*5dd0*/  BSYNC B1 ;  /* 0x0000000000017941 */ /* 0x000fea0003800000 */
.L_x_220:
        /* <DEDUP_REMOVED lines=9> */
.L_x_223:
[----:B------:R-:W-:Y:S05]  /*5e70*/  BSYNC B1 ;  /* 0x0000000000017941 */ /* 0x000fea0003800000 */
.L_x_222:
        /* <DEDUP_REMOVED lines=9> */
.L_x_225:
[----:B------:R-:W-:Y:S05]  /*5f10*/  BSYNC B1 ;  /* 0x0000000000017941 */ /* 0x000fea0003800000 */
.L_x_224:
        /* <DEDUP_REMOVED lines=10> */
.L_x_227:
[----:B------:R-:W-:Y:S05]  /*5fc0*/  BSYNC B1 ;  /* 0x0000000000017941 */ /* 0x000fea0003800000 */
.L_x_226:
        /* <DEDUP_REMOVED lines=10> */
.L_x_229:
[----:B------:R-:W-:Y:S05]  /*6070*/  BSYNC B1 ;  /* 0x0000000000017941 */ /* 0x000fea0003800000 */
.L_x_228:
        /* <DEDUP_REMOVED lines=9> */
.L_x_231:
[----:B------:R-:W-:Y:S05]  /*6110*/  BSYNC B1 ;  /* 0x0000000000017941 */ /* 0x000fea0003800000 */
.L_x_230:
        /* <DEDUP_REMOVED lines=9> */
.L_x_233:
[----:B------:R-:W-:Y:S05]  /*61b0*/  BSYNC B1 ;  /* 0x0000000000017941 */ /* 0x000fea0003800000 */
.L_x_232:
        /* <DEDUP_REMOVED lines=10> */
.L_x_235:
[----:B------:R-:W-:Y:S05]  /*6260*/  BSYNC B1 ;  /* 0x0000000000017941 */ /* 0x000fea0003800000 */
.L_x_234:
        /* <DEDUP_REMOVED lines=10> */
.L_x_237:
[----:B------:R-:W-:Y:S05]  /*6310*/  BSYNC B1 ;  /* 0x0000000000017941 */ /* 0x000fea0003800000 */
.L_x_236:
        /* <DEDUP_REMOVED lines=9> */
.L_x_239:
[----:B------:R-:W-:Y:S05]  /*63b0*/  BSYNC B1 ;  /* 0x0000000000017941 */ /* 0x000fea0003800000 */
.L_x_238:
        /* <DEDUP_REMOVED lines=9> */
.L_x_241:
[----:B------:R-:W-:Y:S05]  /*6450*/  BSYNC B1 ;  /* 0x0000000000017941 */ /* 0x000fea0003800000 */
.L_x_240:
        /* <DEDUP_REMOVED lines=10> */
.L_x_243:
[----:B------:R-:W-:Y:S05]  /*6500*/  BSYNC B1 ;  /* 0x0000000000017941 */ /* 0x000fea0003800000 */
.L_x_242:
        /* <DEDUP_REMOVED lines=10> */
.L_x_245:
[----:B------:R-:W-:Y:S05]  /*65b0*/  BSYNC B1 ;  /* 0x0000000000017941 */ /* 0x000fea0003800000 */
.L_x_244:
        /* <DEDUP_REMOVED lines=9> */
.L_x_247:
[----:B------:R-:W-:Y:S05]  /*6650*/  BSYNC B1 ;  /* 0x0000000000017941 */ /* 0x000fea0003800000 */
.L_x_246:
        /* <DEDUP_REMOVED lines=9> */
.L_x_249:
[----:B------:R-:W-:Y:S05]  /*66f0*/  BSYNC B1 ;  /* 0x0000000000017941 */ /* 0x000fea0003800000 */
.L_x_248:
        /* <DEDUP_REMOVED lines=10> */
.L_x_251:
[----:B------:R-:W-:Y:S05]  /*67a0*/  BSYNC B1 ;  /* 0x0000000000017941 */ /* 0x000fea0003800000 */
.L_x_250:
        /* <DEDUP_REMOVED lines=10> */
.L_x_253:
[----:B------:R-:W-:Y:S05]  /*6850*/  BSYNC B1 ;  /* 0x0000000000017941 */ /* 0x000fea0003800000 */
.L_x_252:
        /* <DEDUP_REMOVED lines=9> */
.L_x_255:
[----:B------:R-:W-:Y:S05]  /*68f0*/  BSYNC B1 ;  /* 0x0000000000017941 */ /* 0x000fea0003800000 */
.L_x_254:
        /* <DEDUP_REMOVED lines=9> */
.L_x_257:
[----:B------:R-:W-:Y:S05]  /*6990*/  BSYNC B1 ;  /* 0x0000000000017941 */ /* 0x000fea0003800000 */
.L_x_256:
        /* <DEDUP_REMOVED lines=10> */
.L_x_259:
[----:B------:R-:W-:Y:S05]  /*6a40*/  BSYNC B1 ;  /* 0x0000000000017941 */ /* 0x000fea0003800000 */
.L_x_258:
        /* <DEDUP_REMOVED lines=10> */
.L_x_261:
[----:B------:R-:W-:Y:S05]  /*6af0*/  BSYNC B1 ;  /* 0x0000000000017941 */ /* 0x000fea0003800000 */
.L_x_260:
        /* <DEDUP_REMOVED lines=9> */
.L_x_263:
[----:B------:R-:W-:Y:S05]  /*6b90*/  BSYNC B1 ;  /* 0x0000000000017941 */ /* 0x000fea0003800000 */
.L_x_262:
        /* <DEDUP_REMOVED lines=9> */
.L_x_265:
[----:B------:R-:W-:Y:S05]  /*6c30*/  BSYNC B1 ;  /* 0x0000000000017941 */ /* 0x000fea0003800000 */
.L_x_264:
        /* <DEDUP_REMOVED lines=10> */
.L_x_267:
[----:B------:R-:W-:Y:S05]  /*6ce0*/  BSYNC B1 ;  /* 0x0000000000017941 */ /* 0x000fea0003800000 */
.L_x_266:
        /* <DEDUP_REMOVED lines=10> */
.L_x_269:
[----:B------:R-:W-:Y:S05]  /*6d90*/  BSYNC B1 ;  /* 0x0000000000017941 */ /* 0x000fea0003800000 */
.L_x_268:
        /* <DEDUP_REMOVED lines=9> */
.L_x_271:
[----:B------:R-:W-:Y:S05]  /*6e30*/  BSYNC B1 ;  /* 0x0000000000017941 */ /* 0x000fea0003800000 */
.L_x_270:
        /* <DEDUP_REMOVED lines=9> */
.L_x_273:
[----:B------:R-:W-:Y:S05]  /*6ed0*/  BSYNC B1 ;  /* 0x0000000000017941 */ /* 0x000fea0003800000 */
.L_x_272:
        /* <DEDUP_REMOVED lines=10> */
.L_x_275:
[----:B------:R-:W-:Y:S05]  /*6f80*/  BSYNC B1 ;  /* 0x0000000000017941 */ /* 0x000fea0003800000 */
.L_x_274:
        /* <DEDUP_REMOVED lines=10> */
.L_x_277:
[----:B------:R-:W-:Y:S05]  /*7030*/  BSYNC B1 ;  /* 0x0000000000017941 */ /* 0x000fea0003800000 */
.L_x_276:
[----:B01--45:R-:W-:Y:S01]  /*7040*/  HADD2.F32 R6, -RZ, R152.H0_H0 ;  /* 0x20000098ff067230 */ /* 0x033fe20000004100 */
        /* <DEDUP_REMOVED lines=8> */
.L_x_279:
[----:B------:R-:W-:Y:S05]  /*70d0*/  BSYNC B1 ;  /* 0x0000000000017941 */ /* 0x000fea0003800000 */
.L_x_278:
[----:B0-2--5:R-:W-:Y:S01]  /*70e0*/  HADD2.F32 R4, -RZ, R152.H0_H0 ;  /* 0x20000098ff047230 */ /* 0x025fe20000004100 */
[----:B------:R-:W-:Y:S01]  /*70f0*/  ISETP.GT.AND P0, PT, R0, 0x8, P0 ;  /* 0x000000080000780c */ /* 0x000fe20000704270 */
[----:B------:R-:W-:Y:S01]  /*7100*/  @P1 IMAD.MOV.U32 R5, RZ, RZ, R11 ;  /* 0x000000ffff051224 */ /* 0x000fe200078e000b */
[----:B------:R-:W-:Y:S02]  /*7110*/  BSSY B1, `(.L_x_280) ;  /* 0x0000008000017945 */ /* 0x000fe40003800000 */
[----:B------:R-:W-:Y:S01]  /*7120*/  FMUL R3, R4, R155 ;  /* 0x0000009b04037220 */ /* 0x000fe20000400000 */
[----:B------:R-:W-:-:S03]  /*7130*/  @P1 IMAD.MOV.U32 R4, RZ, RZ, R10 ;  /* 0x000000ffff041224 */ /* 0x000fc600078e000a */
[----:B------:R-:W-:-:S05]  /*7140*/  FFMA R3, R150, R154, R3 ;  /* 0x0000009a96037223 */ /* 0x000fca0000000003 */
[----:B------:R-:W-:-:S05]  /*7150*/  F2FP.F16.F32.PACK_AB R3, RZ, R3 ;  /* 0x00000003ff03723e */ /* 0x000fca00000000ff */
[----:B------:R0:W-:Y:S01]  /*7160*/  @P1 STG.E.U16 desc[UR36][R4.64+0x1f0], R3 ;  /* 0x0001f00304001986 */ /* 0x0001e2000c101524 */
[----:B------:R-:W-:Y:S05]  /*7170*/  @!P0 BRA `(.L_x_281) ;  /* 0x0000000000048947 */ /* 0x000fea0003800000 */
[----:B------:R2:W5:Y:S02]  /*7180*/  LDG.E.LTC128B.U16 R152, desc[UR36][R8.64+0x1f2] ;  /* 0x0001f22408987981 */ /* 0x000564000c1e1520 */
.L_x_281:
[----:B------:R-:W-:Y:S05]  /*7190*/  BSYNC B1 ;  /* 0x0000000000017941 */ /* 0x000fea0003800000 */
.L_x_280:
[----:B------:R-:W-:Y:S05]  /*71a0*/  @!P0 BRA `(.L_x_282) ;  /* 0x0000002400308947 */ /* 0x000fea0003800000 */
[----:B-----5:R-:W-:-:S05]  /*71b0*/  HADD2.F32 R152, -RZ, R152.H0_H0 ;  /* 0x20000098ff987230 */ /* 0x020fca0000004100 */
[----:B------:R-:W-:-:S04]  /*71c0*/  FMUL R152, R152, R155 ;  /* 0x0000009b98987220 */ /* 0x000fc80000400000 */
[----:B------:R-:W-:-:S05]  /*71d0*/  FFMA R152, R151, R154, R152 ;  /* 0x0000009a97987223 */ /* 0x000fca0000000098 */
[----:B------:R-:W-:-:S05]  /*71e0*/  F2FP.F16.F32.PACK_AB R152, RZ, R152 ;  /* 0x00000098ff98723e */ /* 0x000fca00000000ff */
[----:B------:R4:W-:Y:S01]  /*71f0*/  STG.E.U16 desc[UR36][R10.64+0x1f2], R152 ;  /* 0x0001f2980a007986 */ /* 0x0009e2000c101524 */
[----:B------:R-:W-:Y:S05]  /*7200*/  BRA `(.L_x_282) ;  /* 0x0000002400187947 */ /* 0x000fea0003800000 */
.L_x_29:
[----:B------:R-:W-:Y:S01]  /*7210*/  ISETP.GT.AND P0, PT, R3, 0x1, PT ;  /* 0x000000010300780c */ /* 0x000fe20003f04270 */
[----:B------:R-:W-:Y:S01]  /*7220*/  ULDC.64 UR4, c[0x0][0x5c0] ;  /* 0x0001700000047ab9 */ /* 0x000fe20000000a00 */
[-C--:B------:R-:W-:Y:S01]  /*7230*/  FMUL R24, R24, R154.reuse ;  /* 0x0000009a18187220 */ /* 0x080fe20000400000 */
[-C--:B------:R-:W-:Y:S01]  /*7240*/  FMUL R25, R25, R154.reuse ;  /* 0x0000009a19197220 */ /* 0x080fe20000400000 */
[----:B------:R-:W-:Y:S01]  /*7250*/  ISETP.GT.AND P3, PT, R0, RZ, P0 ;  /* 0x000000ff0000720c */ /* 0x000fe20000764270 */
[-C--:B------:R-:W-:Y:S01]  /*7260*/  FMUL R26, R26, R154.reuse ;  /* 0x0000009a1a1a7220 */ /* 0x080fe20000400000 */
[----:B------:R-:W-:Y:S01]  /*7270*/  LEA R4, P4, R160, UR4, 0x1 ;  /* 0x00000004a0047c11 */ /* 0x000fe2000f8808ff */
[----:B------:R-:W-:Y:S01]  /*7280*/  FMUL R27, R27, R154 ;  /* 0x0000009a1b1b7220 */ /* 0x000fe20000400000 */
[----:B------:R-:W-:Y:S01]  /*7290*/  F2FP.F16.F32.PACK_AB R24, RZ, R24 ;  /* 0x00000018ff18723e */ /* 0x000fe200000000ff */
[-C--:B------:R-:W-:Y:S01]  /*72a0*/  FMUL R28, R28, R154.reuse ;  /* 0x0000009a1c1c7220 */ /* 0x080fe20000400000 */
[----:B------:R-:W-:Y:S01]  /*72b0*/  LEA.HI.X R5, R160, UR5, R169, 0x1, P4 ;  /* 0x00000005a0057c11 */ /* 0x000fe2000a0f0ca9 */
[-C--:B------:R-:W-:Y:S01]  /*72c0*/  FMUL R29, R29, R154.reuse ;  /* 0x0000009a1d1d7220 */ /* 0x080fe20000400000 */
[----:B------:R-:W-:Y:S01]  /*72d0*/  F2FP.F16.F32.PACK_AB R25, RZ, R25 ;  /* 0x00000019ff19723e */ /* 0x000fe200000000ff */
[-C--:B------:R-:W-:Y:S01]  /*72e0*/  FMUL R30, R30, R154.reuse ;  /* 0x0000009a1e1e7220 */ /* 0x080fe20000400000 */
[----:B------:R-:W-:Y:S01]  /*72f0*/  SHF.L.U64.HI R11, R10, 0x4, R11 ;  /* 0x000000040a0b7819 */ /* 0x000fe2000001020b */
[----:B------:R-:W-:Y:S01]  /*7300*/  @P1 STG.E.U16 desc[UR36][R4.64], R24 ;  /* 0x0000001804001986 */ /* 0x000fe2000c101524 */
[----:B------:R-:W-:Y:S01]  /*7310*/  ISETP.GT.AND P1, PT, R3, 0x8, PT ;  /* 0x000000080300780c */ /* 0x000fe20003f24270 */
[----:B------:R-:W-:Y:S01]  /*7320*/  FMUL R31, R31, R154 ;  /* 0x0000009a1f1f7220 */ /* 0x000fe20000400000 */
[----:B------:R-:W-:Y:S01]  /*7330*/  ISETP.GT.AND P4, PT, R0, 0x8, P0 ;  /* 0x000000080000780c */ /* 0x000fe20000784270 */
[----:B------:R-:W-:Y:S01]  /*7340*/  @P3 STG.E.U16 desc[UR36][R4.64+0x2], R25 ;  /* 0x0000021904003986 */ /* 0x000fe2000c101524 */
[----:B------:R-:W-:Y:S01]  /*7350*/  LEA R6, P3, R10, R4, 0x4 ;  /* 0x000000040a067211 */ /* 0x000fe200078620ff */
[-C--:B------:R-:W-:Y:S01]  /*7360*/  FMUL R32, R32, R154.reuse ;  /* 0x0000009a20207220 */ /* 0x080fe20000400000 */
[C---:B------:R-:W-:Y:S01]  /*7370*/  ISETP.GT.AND P2, PT, R0.reuse, 0x8, P2 ;  /* 0x000000080000780c */ /* 0x040fe20001744270 */
[-C--:B------:R-:W-:Y:S01]  /*7380*/  FMUL R33, R33, R154.reuse ;  /* 0x0000009a21217220 */ /* 0x080fe20000400000 */
[----:B------:R-:W-:Y:S01]  /*7390*/  ISETP.GT.AND P0, PT, R3, 0x9, PT ;  /* 0x000000090300780c */ /* 0x000fe20003f04270 */
[----:B------:R-:W-:Y:S01]  /*73a0*/  IMAD.X R7, R11, 0x1, R5, P3 ;  /* 0x000000010b077824 */ /* 0x000fe200018e0605 */
[----:B------:R-:W-:Y:S01]  /*73b0*/  ISETP.GT.AND P5, PT, R0, RZ, P1 ;  /* 0x000000ff0000720c */ /* 0x000fe20000fa4270 */
[-C--:B------:R-:W-:Y:S01]  /*73c0*/  FMUL R34, R34, R154.reuse ;  /* 0x0000009a22227220 */ /* 0x080fe20000400000 */
[----:B------:R-:W-:Y:S01]  /*73d0*/  ISETP.GT.AND P3, PT, R0, RZ, P0 ;  /* 0x000000ff0000720c */ /* 0x000fe20000764270 */
[----:B------:R-:W-:Y:S01]  /*73e0*/  FMUL R35, R35, R154 ;  /* 0x0000009a23237220 */ /* 0x000fe20000400000 */
[----:B------:R-:W-:Y:S01]  /*73f0*/  F2FP.F16.F32.PACK_AB R26, RZ, R26 ;  /* 0x0000001aff1a723e */ /* 0x000fe200000000ff */
[-C--:B------:R-:W-:Y:S01]  /*7400*/  FMUL R36, R36, R154.reuse ;  /* 0x0000009a24247220 */ /* 0x080fe20000400000 */
[----:B------:R-:W-:Y:S01]  /*7410*/  F2FP.F16.F32.PACK_AB R27, RZ, R27 ;  /* 0x0000001bff1b723e */ /* 0x000fe200000000ff */
[----:B------:R-:W-:Y:S01]  /*7420*/  FMUL R37, R37, R154 ;  /* 0x0000009a25257220 */ /* 0x000fe20000400000 */
[----:B------:R-:W-:Y:S01]  /*7430*/  F2FP.F16.F32.PACK_AB R28, RZ, R28 ;  /* 0x0000001cff1c723e */ /* 0x000fe200000000ff */
[----:B------:R-:W-:Y:S01]  /*7440*/  @P2 STG.E.U16 desc[UR36][R6.64], R26 ;  /* 0x0000001a06002986 */ /* 0x000fe2000c101524 */
[----:B------:R-:W-:Y:S01]  /*7450*/  F2FP.F16.F32.PACK_AB R29, RZ, R29 ;  /* 0x0000001dff1d723e */ /* 0x000fe200000000ff */
[-C--:B------:R-:W-:Y:S01]  /*7460*/  FMUL R38, R38, R154.reuse ;  /* 0x0000009a26267220 */ /* 0x080fe20000400000 */
[C---:B------:R-:W-:Y:S01]  /*7470*/  ISETP.GT.AND P2, PT, R0.reuse, 0x8, P1 ;  /* 0x000000080000780c */ /* 0x040fe20000f44270 */
[----:B------:R-:W-:Y:S01]  /*7480*/  @P4 STG.E.U16 desc[UR36][R6.64+0x2], R27 ;  /* 0x0000021b06004986 */ /* 0x000fe2000c101524 */
[----:B------:R-:W-:Y:S01]  /*7490*/  ISETP.GT.AND P1, PT, R3, 0x10, PT ;  /* 0x000000100300780c */ /* 0x000fe20003f24270 */
[----:B------:R-:W-:Y:S01]  /*74a0*/  FMUL R39, R39, R154 ;  /* 0x0000009a27277220 */ /* 0x000fe20000400000 */
[----:B------:R-:W-:Y:S01]  /*74b0*/  F2FP.F16.F32.PACK_AB R30, RZ, R30 ;  /* 0x0000001eff1e723e */ /* 0x000fe200000000ff */
[----:B------:R-:W-:Y:S01]  /*74c0*/  @P5 STG.E.U16 desc[UR36][R4.64+0x10], R28 ;  /* 0x0000101c04005986 */ /* 0x000fe2000c101524 */
[----:B------:R-:W-:Y:S01]  /*74d0*/  ISETP.GT.AND P4, PT, R0, RZ, P1 ;  /* 0x000000ff0000720c */ /* 0x000fe20000f84270 */
[-C--:B------:R-:W-:Y:S01]  /*74e0*/  FMUL R40, R40, R154.reuse ;  /* 0x0000009a28287220 */ /* 0x080fe20000400000 */
[----:B------:R-:W-:Y:S01]  /*74f0*/  F2FP.F16.F32.PACK_AB R31, RZ, R31 ;  /* 0x0000001fff1f723e */ /* 0x000fe200000000ff */
[----:B------:R-:W-:Y:S01]  /*7500*/  @P3 STG.E.U16 desc[UR36][R4.64+0x12], R29 ;  /* 0x0000121d04003986 */ /* 0x000fe2000c101524 */
[----:B------:R-:W-:Y:S01]  /*7510*/  ISETP.GT.AND P3, PT, R0, 0x8, P0 ;  /* 0x000000080000780c */ /* 0x000fe20000764270 */
[----:B------:R-:W-:Y:S01]  /*7520*/  FMUL R41, R41, R154 ;  /* 0x0000009a29297220 */ /* 0x000fe20000400000 */
[----:B------:R-:W-:Y:S01]  /*7530*/  ISETP.GT.AND P0, PT, R3, 0x11, PT ;  /* 0x000000110300780c */ /* 0x000fe20003f04270 */
[----:B------:R-:W-:Y:S01]  /*7540*/  @P2 STG.E.U16 desc[UR36][R6.64+0x10], R30 ;  /* 0x0000101e06002986 */ /* 0x000fe2000c101524 */
[----:B------:R-:W-:Y:S01]  /*7550*/  F2FP.F16.F32.PACK_AB R32, RZ, R32 ;  /* 0x00000020ff20723e */ /* 0x000fe200000000ff */
[-C--:B------:R-:W-:Y:S01]  /*7560*/  FMUL R42, R42, R154.reuse ;  /* 0x0000009a2a2a7220 */ /* 0x080fe20000400000 */
[C---:B------:R-:W-:Y:S01]  /*7570*/  ISETP.GT.AND P5, PT, R0.reuse, RZ, P0 ;  /* 0x000000ff0000720c */ /* 0x040fe200007a4270 */
[-C--:B------:R-:W-:Y:S01]  /*7580*/  FMUL R43, R43, R154.reuse ;  /* 0x0000009a2b2b7220 */ /* 0x080fe20000400000 */
[----:B------:R-:W-:Y:S01]  /*7590*/  ISETP.GT.AND P2, PT, R0, 0x8, P1 ;  /* 0x000000080000780c */ /* 0x000fe20000f44270 */
[-C--:B------:R-:W-:Y:S01]  /*75a0*/  FMUL R44, R44, R154.reuse ;  /* 0x0000009a2c2c7220 */ /* 0x080fe20000400000 */
[----:B------:R-:W-:Y:S01]  /*75b0*/  ISETP.GT.AND P1, PT, R3, 0x18, PT ;  /* 0x000000180300780c */ /* 0x000fe20003f24270 */
[-C--:B------:R-:W-:Y:S01]  /*75c0*/  FMUL R45, R45, R154.reuse ;  /* 0x0000009a2d2d7220 */ /* 0x080fe20000400000 */
[----:B------:R-:W-:Y:S01]  /*75d0*/  F2FP.F16.F32.PACK_AB R33, RZ, R33 ;  /* 0x00000021ff21723e */ /* 0x000fe200000000ff */
[----:B------:R-:W-:Y:S01]  /*75e0*/  @P3 STG.E.U16 desc[UR36][R6.64+0x12], R31 ;  /* 0x0000121f06003986 */ /* 0x000fe2000c101524 */
[----:B------:R-:W-:Y:S01]  /*75f0*/  ISETP.GT.AND P3, PT, R0, 0x8, P0 ;  /* 0x000000080000780c */ /* 0x000fe20000764270 */
[-C--:B------:R-:W-:Y:S01]  /*7600*/  FMUL R46, R46, R154.reuse ;  /* 0x0000009a2e2e7220 */ /* 0x080fe20000400000 */
[----:B------:R-:W-:Y:S01]  /*7610*/  ISETP.GT.AND P0, PT, R3, 0x19, PT ;  /* 0x000000190300780c */ /* 0x000fe20003f04270 */
[----:B------:R-:W-:Y:S01]  /*7620*/  @P4 STG.E.U16 desc[UR36][R4.64+0x20], R32 ;  /* 0x0000202004004986 */ /* 0x000fe2000c101524 */
[C---:B------:R-:W-:Y:S01]  /*7630*/  ISETP.GT.AND P4, PT, R0.reuse, RZ, P1 ;  /* 0x000000ff0000720c */ /* 0x040fe20000f84270 */
[----:B------:R-:W-:Y:S01]  /*7640*/  FMUL R47, R47, R154 ;  /* 0x0000009a2f2f7220 */ /* 0x000fe20000400000 */
[----:B------:R-:W-:Y:S01]  /*7650*/  F2FP.F16.F32.PACK_AB R34, RZ, R34 ;  /* 0x00000022ff22723e */ /* 0x000fe200000000ff */
[----:B------:R-:W-:Y:S01]  /*7660*/  @P5 STG.E.U16 desc[UR36][R4.64+0x22], R33 ;  /* 0x0000222104005986 */ /* 0x000fe2000c101524 */
[----:B------:R-:W-:Y:S01]  /*7670*/  ISETP.GT.AND P5, PT, R0, RZ, P0 ;  /* 0x000000ff0000720c */ /* 0x000fe200007a4270 */
[----:B------:R-:W-:Y:S01]  /*7680*/  FMUL R48, R48, R154 ;  /* 0x0000009a30307220 */ /* 0x000fe20000400000 */
[----:B------:R-:W-:Y:S01]  /*7690*/  F2FP.F16.F32.PACK_AB R35, RZ, R35 ;  /* 0x00000023ff23723e */ /* 0x000fe200000000ff */
[----:B------:R-:W-:Y:S01]  /*76a0*/  @P2 STG.E.U16 desc[UR36][R6.64+0x20], R34 ;  /* 0x0000202206002986 */ /* 0x000fe2000c101524 */
[----:B------:R-:W-:Y:S01]  /*76b0*/  F2FP.F16.F32.PACK_AB R36, RZ, R36 ;  /* 0x00000024ff24723e */ /* 0x000fe200000000ff */
[-C--:B------:R-:W-:Y:S01]  /*76c0*/  FMUL R49, R49, R154.reuse ;  /* 0x0000009a31317220 */ /* 0x080fe20000400000 */
[----:B------:R-:W-:Y:S01]  /*76d0*/  ISETP.GT.AND P2, PT, R0, 0x8, P1 ;  /* 0x000000080000780c */ /* 0x000fe20000f44270 */
[----:B------:R-:W-:Y:S01]  /*76e0*/  @P3 STG.E.U16 desc[UR36][R6.64+0x22], R35 ;  /* 0x0000222306003986 */ /* 0x000fe2000c101524 */
[----:B------:R-:W-:Y:S01]  /*76f0*/  ISETP.GT.AND P1, PT, R3, 0x20, PT ;  /* 0x000000200300780c */ /* 0x000fe20003f24270 */
[-C--:B------:R-:W-:Y:S01]  /*7700*/  FMUL R50, R50, R154.reuse ;  /* 0x0000009a32327220 */ /* 0x080fe20000400000 */
[----:B------:R-:W-:Y:S01]  /*7710*/  F2FP.F16.F32.PACK_AB R37, RZ, R37 ;  /* 0x00000025ff25723e */ /* 0x000fe200000000ff */
[----:B------:R-:W-:Y:S01]  /*7720*/  @P4 STG.E.U16 desc[UR36][R4.64+0x30], R36 ;  /* 0x0000302404004986 */ /* 0x000fe2000c101524 */
[C---:B------:R-:W-:Y:S01]  /*7730*/  ISETP.GT.AND P3, PT, R0.reuse, 0x8, P0 ;  /* 0x000000080000780c */ /* 0x040fe20000764270 */
[-C--:B------:R-:W-:Y:S01]  /*7740*/  FMUL R51, R51, R154.reuse ;  /* 0x0000009a33337220 */ /* 0x080fe20000400000 */
[----:B------:R-:W-:Y:S01]  /*7750*/  ISETP.GT.AND P0, PT, R3, 0x21, PT ;  /* 0x000000210300780c */ /* 0x000fe20003f04270 */
[----:B------:R-:W-:Y:S01]  /*7760*/  @P5 STG.E.U16 desc[UR36][R4.64+0x32], R37 ;  /* 0x0000322504005986 */ /* 0x000fe2000c101524 */
[----:B------:R-:W-:Y:S01]  /*7770*/  ISETP.GT.AND P4, PT, R0, RZ, P1 ;  /* 0x000000ff0000720c */ /* 0x000fe20000f84270 */
[----:B------:R-:W-:Y:S01]  /*7780*/  FMUL R52, R52, R154 ;  /* 0x0000009a34347220 */ /* 0x000fe20000400000 */
[----:B------:R-:W-:Y:S01]  /*7790*/  F2FP.F16.F32.PACK_AB R38, RZ, R38 ;  /* 0x00000026ff26723e */ /* 0x000fe200000000ff */
[-C--:B------:R-:W-:Y:S01]  /*77a0*/  FMUL R53, R53, R154.reuse ;  /* 0x0000009a35357220 */ /* 0x080fe20000400000 */
        /* <DEDUP_REMOVED lines=325> */
[----:B------:R-:W-:Y:S01]  /*8c00*/  FMUL R151, R151, R154 ;  /* 0x0000009a97977220 */ /* 0x000fe20000400000 */
[----:B------:R-:W-:Y:S01]  /*8c10*/  ISETP.GT.AND P2, PT, R0, 0x8, P1 ;  /* 0x000000080000780c */ /* 0x000fe20000f44270 */
[----:B------:R-:W-:Y:S01]  /*8c20*/  @P3 STG.E.U16 desc[UR36][R6.64+0x132], R103 ;  /* 0x0001326706003986 */ /* 0x000fe2000c101524 */
[----:B------:R-:W-:-:S02]  /*8c30*/  ISETP.GT.AND P1, PT, R3, 0xa8, PT ;  /* 0x000000a80300780c */ /* 0x000fc40003f24270 */
[----:B------:R-:W-:Y:S01]  /*8c40*/  F2FP.F16.F32.PACK_AB R105, RZ, R105 ;  /* 0x00000069ff69723e */ /* 0x000fe200000000ff */
[----:B------:R-:W-:Y:S01]  /*8c50*/  @P4 STG.E.U16 desc[UR36][R4.64+0x140], R104 ;  /* 0x0001406804004986 */ /* 0x000fe2000c101524 */
[C---:B------:R-:W-:Y:S02]  /*8c60*/  ISETP.GT.AND P3, PT, R0.reuse, 0x8, P0 ;  /* 0x000000080000780c */ /* 0x040fe40000764270 */
[----:B------:R-:W-:Y:S01]  /*8c70*/  ISETP.GT.AND P0, PT, R3, 0xa9, PT ;  /* 0x000000a90300780c */ /* 0x000fe20003f04270 */
[----:B------:R-:W-:Y:S01]  /*8c80*/  @P5 STG.E.U16 desc[UR36][R4.64+0x142], R105 ;  /* 0x0001426904005986 */ /* 0x000fe2000c101524 */
[C---:B------:R-:W-:Y:S02]  /*8c90*/  ISETP.GT.AND P4, PT, R0.reuse, RZ, P1 ;  /* 0x000000ff0000720c */ /* 0x040fe40000f84270 */
[----:B------:R-:W-:Y:S02]  /*8ca0*/  F2FP.F16.F32.PACK_AB R106, RZ, R106 ;  /* 0x0000006aff6a723e */ /* 0x000fe400000000ff */
[----:B------:R-:W-:-:S02]  /*8cb0*/  ISETP.GT.AND P5, PT, R0, RZ, P0 ;  /* 0x000000ff0000720c */ /* 0x000fc400007a4270 */
[----:B------:R-:W-:Y:S01]  /*8cc0*/  F2FP.F16.F32.PACK_AB R107, RZ, R107 ;  /* 0x0000006bff6b723e */ /* 0x000fe200000000ff */
[----:B------:R-:W-:Y:S01]  /*8cd0*/  @P2 STG.E.U16 desc[UR36][R6.64+0x140], R106 ;  /* 0x0001406a06002986 */ /* 0x000fe2000c101524 */
[----:B------:R-:W-:Y:S02]  /*8ce0*/  F2FP.F16.F32.PACK_AB R108, RZ, R108 ;  /* 0x0000006cff6c723e */ /* 0x000fe400000000ff */
[C---:B------:R-:W-:Y:S01]  /*8cf0*/  ISETP.GT.AND P2, PT, R0.reuse, 0x8, P1 ;  /* 0x000000080000780c */ /* 0x040fe20000f44270 */
[----:B------:R-:W-:Y:S01]  /*8d00*/  @P3 STG.E.U16 desc[UR36][R6.64+0x142], R107 ;  /* 0x0001426b06003986 */ /* 0x000fe2000c101524 */
[----:B------:R-:W-:Y:S02]  /*8d10*/  ISETP.GT.AND P1, PT, R3, 0xb0, PT ;  /* 0x000000b00300780c */ /* 0x000fe40003f24270 */
[----:B------:R-:W-:Y:S01]  /*8d20*/  F2FP.F16.F32.PACK_AB R109, RZ, R109 ;  /* 0x0000006dff6d723e */ /* 0x000fe200000000ff */
[----:B------:R-:W-:Y:S01]  /*8d30*/  @P4 STG.E.U16 desc[UR36][R4.64+0x150], R108 ;  /* 0x0001506c04004986 */ /* 0x000fe2000c101524 */
[----:B------:R-:W-:-:S02]  /*8d40*/  ISETP.GT.AND P3, PT, R0, 0x8, P0 ;  /* 0x000000080000780c */ /* 0x000fc40000764270 */
[----:B------:R-:W-:Y:S01]  /*8d50*/  ISETP.GT.AND P0, PT, R3, 0xb1, PT ;  /* 0x000000b10300780c */ /* 0x000fe20003f04270 */
[----:B------:R-:W-:Y:S01]  /*8d60*/  @P5 STG.E.U16 desc[UR36][R4.64+0x152], R109 ;  /* 0x0001526d04005986 */ /* 0x000fe2000c101524 */
[C---:B------:R-:W-:Y:S02]  /*8d70*/  ISETP.GT.AND P4, PT, R0.reuse, RZ, P1 ;  /* 0x000000ff0000720c */ /* 0x040fe40000f84270 */
[----:B------:R-:W-:Y:S02]  /*8d80*/  F2FP.F16.F32.PACK_AB R110, RZ, R110 ;  /* 0x0000006eff6e723e */ /* 0x000fe400000000ff */
[----:B------:R-:W-:Y:S02]  /*8d90*/  ISETP.GT.AND P5, PT, R0, RZ, P0 ;  /* 0x000000ff0000720c */ /* 0x000fe400007a4270 */
[----:B------:R-:W-:Y:S01]  /*8da0*/  F2FP.F16.F32.PACK_AB R111, RZ, R111 ;  /* 0x0000006fff6f723e */ /* 0x000fe200000000ff */
[----:B------:R-:W-:Y:S01]  /*8db0*/  @P2 STG.E.U16 desc[UR36][R6.64+0x150], R110 ;  /* 0x0001506e06002986 */ /* 0x000fe2000c101524 */
[----:B------:R-:W-:-:S02]  /*8dc0*/  F2FP.F16.F32.PACK_AB R112, RZ, R112 ;  /* 0x00000070ff70723e */ /* 0x000fc400000000ff */
[C---:B------:R-:W-:Y:S01]  /*8dd0*/  ISETP.GT.AND P2, PT, R0.reuse, 0x8, P1 ;  /* 0x000000080000780c */ /* 0x040fe20000f44270 */
[----:B------:R-:W-:Y:S01]  /*8de0*/  @P3 STG.E.U16 desc[UR36][R6.64+0x152], R111 ;  /* 0x0001526f06003986 */ /* 0x000fe2000c101524 */
[C---:B------:R-:W-:Y:S02]  /*8df0*/  ISETP.GT.AND P1, PT, R3.reuse, 0xb8, PT ;  /* 0x000000b80300780c */ /* 0x040fe40003f24270 */
[----:B------:R-:W-:Y:S01]  /*8e00*/  F2FP.F16.F32.PACK_AB R113, RZ, R113 ;  /* 0x00000071ff71723e */ /* 0x000fe200000000ff */
[----:B------:R-:W-:Y:S01]  /*8e10*/  @P4 STG.E.U16 desc[UR36][R4.64+0x160], R112 ;  /* 0x0001607004004986 */ /* 0x000fe2000c101524 */
[C---:B------:R-:W-:Y:S02]  /*8e20*/  ISETP.GT.AND P3, PT, R0.reuse, 0x8, P0 ;  /* 0x000000080000780c */ /* 0x040fe40000764270 */
[----:B------:R-:W-:Y:S01]  /*8e30*/  ISETP.GT.AND P0, PT, R3, 0xb9, PT ;  /* 0x000000b90300780c */ /* 0x000fe20003f04270 */
[----:B------:R-:W-:Y:S01]  /*8e40*/  @P5 STG.E.U16 desc[UR36][R4.64+0x162], R113 ;  /* 0x0001627104005986 */ /* 0x000fe2000c101524 */
[----:B------:R-:W-:-:S02]  /*8e50*/  ISETP.GT.AND P4, PT, R0, RZ, P1 ;  /* 0x000000ff0000720c */ /* 0x000fc40000f84270 */
[----:B------:R-:W-:Y:S02]  /*8e60*/  F2FP.F16.F32.PACK_AB R114, RZ, R114 ;  /* 0x00000072ff72723e */ /* 0x000fe400000000ff */
[C---:B------:R-:W-:Y:S02]  /*8e70*/  ISETP.GT.AND P5, PT, R0.reuse, RZ, P0 ;  /* 0x000000ff0000720c */ /* 0x040fe400007a4270 */
[----:B------:R-:W-:Y:S01]  /*8e80*/  F2FP.F16.F32.PACK_AB R115, RZ, R115 ;  /* 0x00000073ff73723e */ /* 0x000fe200000000ff */
[----:B------:R-:W-:Y:S01]  /*8e90*/  @P2 STG.E.U16 desc[UR36][R6.64+0x160], R114 ;  /* 0x0001607206002986 */ /* 0x000fe2000c101524 */
[----:B------:R-:W-:Y:S02]  /*8ea0*/  F2FP.F16.F32.PACK_AB R116, RZ, R116 ;  /* 0x00000074ff74723e */ /* 0x000fe400000000ff */
        /* <DEDUP_REMOVED lines=65> */
[----:B------:R-:W-:Y:S02]  /*92c0*/  ISETP.GT.AND P5, PT, R0, RZ, P0 ;  /* 0x000000ff0000720c */ /* 0x000fe400007a4270 */
[----:B------:R-:W-:Y:S02]  /*92d0*/  F2FP.F16.F32.PACK_AB R134, RZ, R134 ;  /* 0x00000086ff86723e */ /* 0x000fe400000000ff */
[----:B------:R-:W-:Y:S02]  /*92e0*/  F2FP.F16.F32.PACK_AB R135, RZ, R135 ;  /* 0x00000087ff87723e */ /* 0x000fe400000000ff */
[----:B------:R-:W-:Y:S01]  /*92f0*/  F2FP.F16.F32.PACK_AB R136, RZ, R136 ;  /* 0x00000088ff88723e */ /* 0x000fe200000000ff */
[----:B------:R-:W-:Y:S01]  /*9300*/  @P2 STG.E.U16 desc[UR36][R6.64+0x1b0], R134 ;  /* 0x0001b08606002986 */ /* 0x000fe2000c101524 */
[----:B------:R-:W-:-:S02]  /*9310*/  F2FP.F16.F32.PACK_AB R137, RZ, R137 ;  /* 0x00000089ff89723e */ /* 0x000fc400000000ff */
[C---:B------:R-:W-:Y:S01]  /*9320*/  ISETP.GT.AND P1, PT, R0.reuse, 0x8, P1 ;  /* 0x000000080000780c */ /* 0x040fe20000f24270 */
[----:B------:R-:W-:Y:S01]  /*9330*/  @P3 STG.E.U16 desc[UR36][R6.64+0x1b2], R135 ;  /* 0x0001b28706003986 */ /* 0x000fe2000c101524 */
[C---:B------:R-:W-:Y:S02]  /*9340*/  ISETP.GT.AND P2, PT, R0.reuse, 0x8, P0 ;  /* 0x000000080000780c */ /* 0x040fe40000744270 */
[C---:B------:R-:W-:Y:S01]  /*9350*/  ISETP.GT.AND P0, PT, R3.reuse, 0xe9, PT ;  /* 0x000000e90300780c */ /* 0x040fe20003f04270 */
[----:B------:R-:W-:Y:S01]  /*9360*/  @P4 STG.E.U16 desc[UR36][R4.64+0x1c0], R136 ;  /* 0x0001c08804004986 */ /* 0x000fe2000c101524 */
[----:B------:R-:W-:Y:S02]  /*9370*/  ISETP.GT.AND P4, PT, R3, 0xe8, PT ;  /* 0x000000e80300780c */ /* 0x000fe40003f84270 */
[----:B------:R-:W-:Y:S01]  /*9380*/  F2FP.F16.F32.PACK_AB R138, RZ, R138 ;  /* 0x0000008aff8a723e */ /* 0x000fe200000000ff */
[----:B------:R-:W-:Y:S01]  /*9390*/  @P5 STG.E.U16 desc[UR36][R4.64+0x1c2], R137 ;  /* 0x0001c28904005986 */ /* 0x000fe2000c101524 */
[----:B------:R-:W-:-:S02]  /*93a0*/  ISETP.GT.AND P5, PT, R0, RZ, P4 ;  /* 0x000000ff0000720c */ /* 0x000fc400027a4270 */
[----:B------:R-:W-:Y:S01]  /*93b0*/  F2FP.F16.F32.PACK_AB R139, RZ, R139 ;  /* 0x0000008bff8b723e */ /* 0x000fe200000000ff */
[----:B------:R-:W-:Y:S01]  /*93c0*/  @P1 STG.E.U16 desc[UR36][R6.64+0x1c0], R138 ;  /* 0x0001c08a06001986 */ /* 0x000fe2000c101524 */
[----:B------:R-:W-:Y:S02]  /*93d0*/  F2FP.F16.F32.PACK_AB R140, RZ, R140 ;  /* 0x0000008cff8c723e */ /* 0x000fe400000000ff */
[C---:B------:R-:W-:Y:S01]  /*93e0*/  ISETP.GT.AND P3, PT, R0.reuse, RZ, P0 ;  /* 0x000000ff0000720c */ /* 0x040fe20000764270 */
[----:B------:R-:W-:Y:S01]  /*93f0*/  @P2 STG.E.U16 desc[UR36][R6.64+0x1c2], R139 ;  /* 0x0001c28b06002986 */ /* 0x000fe2000c101524 */
[C---:B------:R-:W-:Y:S02]  /*9400*/  ISETP.GT.AND P4, PT, R0.reuse, 0x8, P4 ;  /* 0x000000080000780c */ /* 0x040fe40002784270 */
[----:B------:R-:W-:Y:S02]  /*9410*/  F2FP.F16.F32.PACK_AB R141, RZ, R141 ;  /* 0x0000008dff8d723e */ /* 0x000fe400000000ff */
[----:B------:R-:W-:Y:S01]  /*9420*/  F2FP.F16.F32.PACK_AB R142, RZ, R142 ;  /* 0x0000008eff8e723e */ /* 0x000fe200000000ff */
[----:B------:R-:W-:Y:S01]  /*9430*/  @P5 STG.E.U16 desc[UR36][R4.64+0x1d0], R140 ;  /* 0x0001d08c04005986 */ /* 0x000fe2000c101524 */
[----:B------:R-:W-:-:S02]  /*9440*/  ISETP.GT.AND P5, PT, R0, 0x8, P0 ;  /* 0x000000080000780c */ /* 0x000fc400007a4270 */
[----:B------:R-:W-:Y:S02]  /*9450*/  F2FP.F16.F32.PACK_AB R143, RZ, R143 ;  /* 0x0000008fff8f723e */ /* 0x000fe400000000ff */
[C---:B------:R-:W-:Y:S01]  /*9460*/  ISETP.GT.AND P0, PT, R3.reuse, 0xf1, PT ;  /* 0x000000f10300780c */ /* 0x040fe20003f04270 */
[----:B------:R-:W-:Y:S01]  /*9470*/  @P3 STG.E.U16 desc[UR36][R4.64+0x1d2], R141 ;  /* 0x0001d28d04003986 */ /* 0x000fe2000c101524 */
[----:B------:R-:W-:Y:S02]  /*9480*/  ISETP.GT.AND P3, PT, R3, 0xf0, PT ;  /* 0x000000f00300780c */ /* 0x000fe40003f64270 */
[----:B------:R-:W-:Y:S01]  /*9490*/  F2FP.F16.F32.PACK_AB R144, RZ, R144 ;  /* 0x00000090ff90723e */ /* 0x000fe200000000ff */
[----:B------:R-:W-:Y:S01]  /*94a0*/  @P4 STG.E.U16 desc[UR36][R6.64+0x1d0], R142 ;  /* 0x0001d08e06004986 */ /* 0x000fe2000c101524 */
[C---:B------:R-:W-:Y:S02]  /*94b0*/  ISETP.GT.AND P4, PT, R0.reuse, RZ, P3 ;  /* 0x000000ff0000720c */ /* 0x040fe40001f84270 */
[----:B------:R-:W-:Y:S01]  /*94c0*/  F2FP.F16.F32.PACK_AB R145, RZ, R145 ;  /* 0x00000091ff91723e */ /* 0x000fe200000000ff */
[----:B------:R-:W-:Y:S01]  /*94d0*/  @P5 STG.E.U16 desc[UR36][R6.64+0x1d2], R143 ;  /* 0x0001d28f06005986 */ /* 0x000fe2000c101524 */
[----:B------:R-:W-:-:S02]  /*94e0*/  ISETP.GT.AND P5, PT, R0, RZ, P0 ;  /* 0x000000ff0000720c */ /* 0x000fc400007a4270 */
[C---:B------:R-:W-:Y:S02]  /*94f0*/  ISETP.GT.AND P2, PT, R3.reuse, 0xf8, PT ;  /* 0x000000f80300780c */ /* 0x040fe40003f44270 */
[----:B------:R-:W-:Y:S02]  /*9500*/  ISETP.GT.AND P1, PT, R3, 0xf9, PT ;  /* 0x000000f90300780c */ /* 0x000fe40003f24270 */
[C---:B------:R-:W-:Y:S02]  /*9510*/  ISETP.GT.AND P3, PT, R0.reuse, 0x8, P3 ;  /* 0x000000080000780c */ /* 0x040fe40001f64270 */
[C---:B------:R-:W-:Y:S01]  /*9520*/  ISETP.GT.AND P0, PT, R0.reuse, 0x8, P0 ;  /* 0x000000080000780c */ /* 0x040fe20000704270 */
[----:B------:R-:W-:Y:S01]  /*9530*/  @P4 STG.E.U16 desc[UR36][R4.64+0x1e0], R144 ;  /* 0x0001e09004004986 */ /* 0x000fe2000c101524 */
[C---:B------:R-:W-:Y:S02]  /*9540*/  ISETP.GT.AND P4, PT, R0.reuse, RZ, P1 ;  /* 0x000000ff0000720c */ /* 0x040fe40000f84270 */
[----:B------:R-:W-:Y:S01]  /*9550*/  F2FP.F16.F32.PACK_AB R146, RZ, R146 ;  /* 0x00000092ff92723e */ /* 0x000fe200000000ff */
[----:B------:R-:W-:Y:S01]  /*9560*/  @P5 STG.E.U16 desc[UR36][R4.64+0x1e2], R145 ;  /* 0x0001e29104005986 */ /* 0x000fe2000c101524 */
[----:B------:R-:W-:-:S02]  /*9570*/  ISETP.GT.AND P5, PT, R0, RZ, P2 ;  /* 0x000000ff0000720c */ /* 0x000fc400017a4270 */
[C---:B------:R-:W-:Y:S02]  /*9580*/  ISETP.GT.AND P2, PT, R0.reuse, 0x8, P2 ;  /* 0x000000080000780c */ /* 0x040fe40001744270 */
[----:B------:R-:W-:Y:S01]  /*9590*/  F2FP.F16.F32.PACK_AB R147, RZ, R147 ;  /* 0x00000093ff93723e */ /* 0x000fe200000000ff */
[----:B------:R-:W-:Y:S01]  /*95a0*/  @P3 STG.E.U16 desc[UR36][R6.64+0x1e0], R146 ;  /* 0x0001e09206003986 */ /* 0x000fe2000c101524 */
[----:B------:R-:W-:Y:S02]  /*95b0*/  ISETP.GT.AND P1, PT, R0, 0x8, P1 ;  /* 0x000000080000780c */ /* 0x000fe40000f24270 */
[----:B------:R-:W-:Y:S01]  /*95c0*/  F2FP.F16.F32.PACK_AB R148, RZ, R148 ;  /* 0x00000094ff94723e */ /* 0x000fe200000000ff */
[----:B------:R-:W-:Y:S01]  /*95d0*/  @P0 STG.E.U16 desc[UR36][R6.64+0x1e2], R147 ;  /* 0x0001e29306000986 */ /* 0x000fe2000c101524 */
[----:B------:R-:W-:Y:S02]  /*95e0*/  F2FP.F16.F32.PACK_AB R149, RZ, R149 ;  /* 0x00000095ff95723e */ /* 0x000fe400000000ff */
[----:B------:R-:W-:Y:S01]  /*95f0*/  F2FP.F16.F32.PACK_AB R150, RZ, R150 ;  /* 0x00000096ff96723e */ /* 0x000fe200000000ff */
[----:B------:R-:W-:Y:S01]  /*9600*/  @P5 STG.E.U16 desc[UR36][R4.64+0x1f0], R148 ;  /* 0x0001f09404005986 */ /* 0x000fe2000c101524 */
[----:B------:R-:W-:-:S03]  /*9610*/  F2FP.F16.F32.PACK_AB R151, RZ, R151 ;  /* 0x00000097ff97723e */ /* 0x000fc600000000ff */
[----:B------:R0:W-:Y:S02]  /*9620*/  @P4 STG.E.U16 desc[UR36][R4.64+0x1f2], R149 ;  /* 0x0001f29504004986 */ /* 0x0001e4000c101524 */
[----:B0-----:R-:W-:Y:S02]  /*9630*/  @P2 IMAD.MOV.U32 R4, RZ, RZ, R6 ;  /* 0x000000ffff042224 */ /* 0x001fe400078e0006 */
[----:B------:R-:W-:-:S05]  /*9640*/  @P2 IMAD.MOV.U32 R5, RZ, RZ, R7 ;  /* 0x000000ffff052224 */ /* 0x000fca00078e0007 */
[----:B------:R0:W-:Y:S04]  /*9650*/  @P2 STG.E.U16 desc[UR36][R4.64+0x1f0], R150 ;  /* 0x0001f09604002986 */ /* 0x0001e8000c101524 */
[----:B------:R0:W-:Y:S02]  /*9660*/  @P1 STG.E.U16 desc[UR36][R6.64+0x1f2], R151 ;  /* 0x0001f29706001986 */ /* 0x0001e4000c101524 */
.L_x_282:
[----:B------:R-:W-:Y:S05]  /*9670*/  BSYNC B0 ;  /* 0x0000000000007941 */ /* 0x000fea0003800000 */
.L_x_28:
[----:B------:R-:W-:Y:S01]  /*9680*/  ULDC UR4, c[0x0][0xc] ;  /* 0x0000030000047ab9 */ /* 0x000fe20000000800 */
[----:B------:R-:W-:Y:S01]  /*9690*/  ULDC UR5, c[0x0][0x10] ;  /* 0x0000040000057ab9 */ /* 0x000fe20000000800 */
[----:B0-----:R-:W0:Y:S01]  /*96a0*/  LDC R3, c[0x0][0x14] ;  /* 0x00000500ff037b82 */ /* 0x001e220000000800 */
[----:B------:R-:W-:Y:S01]  /*96b0*/  UIMAD.WIDE.U32 UR4, UR4, UR5, URZ ;  /* 0x00000005040472a5 */ /* 0x000fe2000f8e003f */
[----:B------:R-:W-:Y:S01]  /*96c0*/  PRMT R0, RZ, 0x7610, R0 ;  /* 0x00007610ff007816 */ /* 0x000fe20000000000 */
[----:B----45:R-:W-:Y:S02]  /*96d0*/  IMAD.MOV.U32 R152, RZ, RZ, -0x1 ;  /* 0xffffffffff987424 */ /* 0x030fe400078e00ff */
[----:B------:R-:W-:Y:S02]  /*96e0*/  IMAD.MOV.U32 R23, RZ, RZ, -0x1 ;  /* 0xffffffffff177424 */ /* 0x000fe400078e00ff */
[----:B0-----:R-:W-:-:S04]  /*96f0*/  IMAD.WIDE.U32 R16, R3, UR4, R16 ;  /* 0x0000000403107c25 */ /* 0x001fc8000f8e0010 */
[----:B------:R-:W-:Y:S01]  /*9700*/  IMAD R3, R3, UR5, RZ ;  /* 0x0000000503037c24 */ /* 0x000fe2000f8e02ff */
[----:B------:R-:W-:Y:S02]  /*9710*/  ULDC.64 UR4, c[0x0][0x650] ;  /* 0x0001940000047ab9 */ /* 0x000fe40000000a00 */
[----:B------:R-:W-:Y:S01]  /*9720*/  ISETP.GE.U32.AND P0, PT, R16, UR4, PT ;  /* 0x0000000410007c0c */ /* 0x000fe2000bf06070 */
[----:B------:R-:W-:-:S05]  /*9730*/  IMAD.IADD R17, R17, 0x1, R3 ;  /* 0x0000000111117824 */ /* 0x000fca00078e0203 */
[----:B------:R-:W-:-:S13]  /*9740*/  ISETP.GE.U32.AND.EX P0, PT, R17, UR5, PT, P0 ;  /* 0x0000000511007c0c */ /* 0x000fda000bf06100 */
[----:B------:R-:W-:Y:S05]  /*9750*/  @P0 BRA `(.L_x_283) ;  /* 0x0000000400640947 */ /* 0x000fea0003800000 */
[----:B------:R-:W0:Y:S01]  /*9760*/  S2R R12, SR_CTAID.X ;  /* 0x00000000000c7919 */ /* 0x000e220000002500 */
[----:B------:R-:W4:Y:S01]  /*9770*/  LDC.64 R10, c[0x0][0x628] ;  /* 0x00018a00ff0a7b82 */ /* 0x000f220000000a00 */
[----:B------:R-:W-:Y:S01]  /*9780*/  ULDC UR4, c[0x0][0x150] ;  /* 0x0000540000047ab9 */ /* 0x000fe20000000800 */
[----:B-123--:R-:W-:Y:S01]  /*9790*/  IMAD.MOV.U32 R8, RZ, RZ, R16 ;  /* 0x000000ffff087224 */ /* 0x00efe200078e0010 */
[----:B------:R-:W1:Y:S01]  /*97a0*/  S2R R24, SR_CTAID.Y ;  /* 0x0000000000187919 */ /* 0x000e620000002600 */
[----:B------:R-:W-:-:S04]  /*97b0*/  IMAD.MOV.U32 R9, RZ, RZ, R17 ;  /* 0x000000ffff097224 */ /* 0x000fc800078e0011 */
[----:B------:R-:W2:Y:S08]  /*97c0*/  LDC R21, c[0x0][0x144] ;  /* 0x00005100ff157b82 */ /* 0x000eb00000000800 */
[----:B------:R-:W3:Y:S08]  /*97d0*/  LDC R0, c[0x0][0x630] ;  /* 0x00018c00ff007b82 */ /* 0x000ef00000000800 */
[----:B------:R-:W1:Y:S01]  /*97e0*/  LDC.64 R14, c[0x0][0x620] ;  /* 0x00018800ff0e7b82 */ /* 0x000e620000000a00 */
[----:B----4-:R-:W-:-:S04]  /*97f0*/  ISETP.NE.U32.AND P0, PT, R10, RZ, PT ;  /* 0x000000ff0a00720c */ /* 0x010fc80003f05070 */
[----:B------:R-:W-:Y:S02]  /*9800*/  ISETP.NE.AND.EX P0, PT, R11, RZ, PT, P0 ;  /* 0x000000ff0b00720c */ /* 0x000fe40003f05300 */
[----:B0-----:R-:W-:-:S05]  /*9810*/  I2FP.F32.U32 R3, R12 ;  /* 0x0000000c00037245 */ /* 0x001fca0000201000 */
[----:B------:R-:W-:-:S04]  /*9820*/  FMUL R3, R3, UR4 ;  /* 0x0000000403037c20 */ /* 0x000fc80008400000 */
[----:B------:R0:W4:Y:S02]  /*9830*/  F2I.U32.TRUNC.NTZ R20, R3 ;  /* 0x0000000300147305 */ /* 0x000124000020f000 */
[----:B--23--:R-:W-:Y:S05]  /*9840*/  @!P0 BRA `(.L_x_284) ;  /* 0x0000000000288947 */ /* 0x00cfea0003800000 */
[----:B0-----:R-:W0:Y:S02]  /*9850*/  LDC R3, c[0x0][0x634] ;  /* 0x00018d00ff037b82 */ /* 0x001e240000000800 */
        /* <DEDUP_REMOVED lines=9> */
.L_x_284:
[----:B------:R-:W2:Y:S01]  /*98f0*/  LDC.64 R30, c[0x0][0x640] ;  /* 0x00019000ff1e7b82 */ /* 0x000ea20000000a00 */
[-CC-:B------:R-:W-:Y:S01]  /*9900*/  SHF.R.U64 R23, R8, R0.reuse, R9.reuse ;  /* 0x0000000008177219 */ /* 0x180fe20000001209 */
[----:B----4-:R-:W-:Y:S01]  /*9910*/  IMAD.MOV R20, RZ, RZ, -R20 ;  /* 0x000000ffff147224 */ /* 0x010fe200078e0a14 */
[----:B------:R-:W-:Y:S01]  /*9920*/  SHF.R.U32.HI R0, RZ, R0, R9 ;  /* 0x00000000ff007219 */ /* 0x000fe20000011609 */
[----:B------:R-:W-:Y:S01]  /*9930*/  ULDC UR4, c[0x0][0x154] ;  /* 0x0000550000047ab9 */ /* 0x000fe20000000800 */
[----:B0-----:R-:W-:Y:S01]  /*9940*/  IADD3 R3, P0, RZ, -R23, RZ ;  /* 0x80000017ff037210 */ /* 0x001fe20007f1e0ff */
[----:B------:R-:W-:Y:S02]  /*9950*/  IMAD R26, R21, R20, R12 ;  /* 0x00000014151a7224 */ /* 0x000fe400078e020c */
[----:B------:R-:W0:Y:S01]  /*9960*/  LDC R6, c[0x0][0x618] ;  /* 0x00018600ff067b82 */ /* 0x000e220000000800 */
[----:B------:R-:W-:Y:S02]  /*9970*/  IMAD.MOV.U32 R7, RZ, RZ, 0x1 ;  /* 0x00000001ff077424 */ /* 0x000fe400078e00ff */
[----:B------:R-:W-:-:S04]  /*9980*/  IMAD.X R5, RZ, RZ, ~R0, P0 ;  /* 0x000000ffff057224 */ /* 0x000fc800000e0e00 */
[-C--:B-1----:R-:W-:Y:S01]  /*9990*/  IMAD R0, R5, R14.reuse, RZ ;  /* 0x0000000e05007224 */ /* 0x082fe200078e02ff */
[----:B------:R-:W1:Y:S01]  /*99a0*/  LDC R8, c[0x0][0x608] ;  /* 0x00018200ff087b82 */ /* 0x000e620000000800 */
[----:B------:R-:W-:-:S04]  /*99b0*/  IMAD.WIDE.U32 R4, R3, R14, R16 ;  /* 0x0000000e03047225 */ /* 0x000fc800078e0010 */
[----:B------:R-:W-:Y:S01]  /*99c0*/  IMAD R3, R3, R15, R0 ;  /* 0x0000000f03037224 */ /* 0x000fe200078e0200 */
[----:B------:R-:W-:Y:S02]  /*99d0*/  I2FP.F32.U32 R0, R24 ;  /* 0x0000001800007245 */ /* 0x000fe40000201000 */
[----:B------:R-:W3:Y:S01]  /*99e0*/  LDC R28, c[0x0][0x658] ;  /* 0x00019600ff1c7b82 */ /* 0x000ee20000000800 */
[----:B------:R-:W-:Y:S01]  /*99f0*/  IMAD.IADD R3, R5, 0x1, R3 ;  /* 0x0000000105037824 */ /* 0x000fe200078e0203 */
[----:B--2---:R-:W-:Y:S01]  /*9a00*/  ISETP.NE.U32.AND P0, PT, R30, RZ, PT ;  /* 0x000000ff1e00720c */ /* 0x004fe20003f05070 */
[----:B------:R-:W-:Y:S01]  /*9a10*/  FMUL R0, R0, UR4 ;  /* 0x0000000400007c20 */ /* 0x000fe20008400000 */
[----:B------:R-:W-:Y:S02]  /*9a20*/  IMAD.MOV.U32 R5, RZ, RZ, -0x1 ;  /* 0xffffffffff057424 */ /* 0x000fe400078e00ff */
[----:B------:R-:W-:Y:S01]  /*9a30*/  ISETP.NE.AND.EX P0, PT, R31, RZ, PT, P0 ;  /* 0x000000ff1f00720c */ /* 0x000fe20003f05300 */
[----:B------:R2:W4:Y:S01]  /*9a40*/  F2I.U32.TRUNC.NTZ R13, R0 ;  /* 0x00000000000d7305 */ /* 0x000522000020f000 */
[----:B------:R-:W2:Y:S01]  /*9a50*/  LDC R15, c[0x0][0x148] ;  /* 0x00005200ff0f7b82 */ /* 0x000ea20000000800 */
[----:B0-----:R-:W-:-:S02]  /*9a60*/  SHF.R.U64 R12, R4, R6, R3 ;  /* 0x00000006040c7219 */ /* 0x001fc40000001203 */
[----:B------:R-:W-:-:S05]  /*9a70*/  SHF.R.U32.HI R3, RZ, R6, R3 ;  /* 0x00000006ff037219 */ /* 0x000fca0000011603 */
[----:B------:R-:W0:Y:S01]  /*9a80*/  LDC R20, c[0x0][0x600] ;  /* 0x00018000ff147b82 */ /* 0x000e220000000800 */
[-CC-:B-1----:R-:W-:Y:S02]  /*9a90*/  SHF.R.U64 R10, R12, R8.reuse, R3.reuse ;  /* 0x000000080c0a7219 */ /* 0x182fe40000001203 */
[----:B------:R-:W-:-:S05]  /*9aa0*/  SHF.R.U32.HI R3, RZ, R8, R3 ;  /* 0x00000008ff037219 */ /* 0x000fca0000011603 */
[----:B------:R-:W1:Y:S01]  /*9ab0*/  LDC R21, c[0x0][0x648] ;  /* 0x00019200ff157b82 */ /* 0x000e620000000800 */
[-C--:B---3--:R-:W-:Y:S02]  /*9ac0*/  SHF.L.U32 R4, R5, R28.reuse, RZ ;  /* 0x0000001c05047219 */ /* 0x088fe400000006ff */
[-CC-:B------:R-:W-:Y:S02]  /*9ad0*/  SHF.R.U64 R14, R10, R28.reuse, R3.reuse ;  /* 0x0000001c0a0e7219 */ /* 0x180fe40000001203 */
[----:B------:R-:W-:Y:S02]  /*9ae0*/  SHF.R.U32.HI R5, RZ, R28, R3 ;  /* 0x0000001cff057219 */ /* 0x000fe40000011603 */
[----:B------:R-:W-:Y:S01]  /*9af0*/  LOP3.LUT R153, RZ, R4, RZ, 0x33, !PT ;  /* 0x00000004ff997212 */ /* 0x000fe200078e33ff */
[----:B------:R-:W3:Y:S01]  /*9b00*/  LDC R25, c[0x0][0x638] ;  /* 0x00018e00ff197b82 */ /* 0x000ee20000000800 */
[----:B------:R-:W-:Y:S01]  /*9b10*/  SHF.L.U32 R28, R7, R28, RZ ;  /* 0x0000001c071c7219 */ /* 0x000fe200000006ff */
[----:B------:R-:W-:-:S06]  /*9b20*/  IMAD.MOV.U32 R4, RZ, RZ, R14 ;  /* 0x000000ffff047224 */ /* 0x000fcc00078e000e */
[----:B------:R-:W0:Y:S01]  /*9b30*/  LDC R27, c[0x0][0x610] ;  /* 0x00018400ff1b7b82 */ /* 0x000e220000000800 */
[----:B----4-:R-:W-:Y:S05]  /*9b40*/  @!P0 BRA `(.L_x_285) ;  /* 0x0000000000288947 */ /* 0x010fea0003800000 */
[----:B------:R-:W4:Y:S02]  /*9b50*/  LDC R3, c[0x0][0x64c] ;  /* 0x00019300ff037b82 */ /* 0x000f240000000800 */
[----:B----4-:R-:W-:-:S05]  /*9b60*/  IADD3 R3, P0, R14, R3, RZ ;  /* 0x000000030e037210 */ /* 0x010fca0007f1e0ff */
        /* <DEDUP_REMOVED lines=8> */
.L_x_285:
[----:B------:R-:W-:Y:S01]  /*9bf0*/  ISETP.NE.AND P0, PT, R2, 0x1, PT ;  /* 0x000000010200780c */ /* 0x000fe20003f05270 */
[----:B------:R-:W-:Y:S01]  /*9c00*/  IMAD.MOV R13, RZ, RZ, -R13 ;  /* 0x000000ffff0d7224 */ /* 0x000fe200078e0a0d */
[----:B-12---:R-:W-:Y:S01]  /*9c10*/  SHF.R.U64 R0, R4, R21, R5 ;  /* 0x0000001504007219 */ /* 0x006fe20000001205 */
[----:B0-----:R-:W-:Y:S01]  /*9c20*/  VIADD R5, R20, 0xffffffff ;  /* 0xffffffff14057836 */ /* 0x001fe20000000000 */
[----:B------:R-:W-:-:S03]  /*9c30*/  LOP3.LUT R153, R10, R153, RZ, 0xc0, !PT ;  /* 0x000000990a997212 */ /* 0x000fc600078ec0ff */
[----:B------:R-:W-:Y:S01]  /*9c40*/  IMAD.MOV R3, RZ, RZ, -R0 ;  /* 0x000000ffff037224 */ /* 0x000fe200078e0a00 */
[----:B------:R-:W-:Y:S01]  /*9c50*/  LOP3.LUT R5, R12, R5, RZ, 0xc0, !PT ;  /* 0x000000050c057212 */ /* 0x000fe200078ec0ff */
[----:B------:R-:W-:Y:S02]  /*9c60*/  IMAD R153, R28, R0, R153 ;  /* 0x000000001c997224 */ /* 0x000fe400078e0299 */
[----:B---3--:R-:W-:Y:S02]  /*9c70*/  IMAD R0, R3, R25, R14 ;  /* 0x0000001903007224 */ /* 0x008fe400078e020e */
[----:B------:R-:W-:Y:S02]  /*9c80*/  @P0 IMAD R26, R15, R13, R24 ;  /* 0x0000000d0f1a0224 */ /* 0x000fe400078e0218 */
[----:B------:R-:W-:Y:S02]  /*9c90*/  IMAD R4, R0, R20, R5 ;  /* 0x0000001400047224 */ /* 0x000fe400078e0205 */
[----:B------:R-:W-:-:S02]  /*9ca0*/  IMAD R153, R153, R27, R26 ;  /* 0x0000001b99997224 */ /* 0x000fc400078e021a */
[----:B------:R-:W-:-:S03]  /*9cb0*/  IMAD.MOV.U32 R3, RZ, RZ, 0x1 ;  /* 0x00000001ff037424 */ /* 0x000fc600078e00ff */
[----:B------:R-:W-:Y:S02]  /*9cc0*/  SEL R152, R4, R153, !P0 ;  /* 0x0000009904987207 */ /* 0x000fe40004000000 */
[----:B------:R-:W-:Y:S02]  /*9cd0*/  PRMT R0, R3, 0x7610, R0 ;  /* 0x0000761003007816 */ /* 0x000fe40000000000 */
[----:B------:R-:W-:-:S07]  /*9ce0*/  SEL R153, R153, R4, !P0 ;  /* 0x0000000499997207 */ /* 0x000fce0004000000 */
.L_x_283:
[----:B------:R-:W-:-:S13]  /*9cf0*/  LOP3.LUT P0, RZ, R0, 0xff, RZ, 0xc0, !PT ;  /* 0x000000ff00ff7812 */ /* 0x000fda000780c0ff */
[----:B------:R-:W-:Y:S05]  /*9d00*/  @P0 BRA `(.L_x_286) ;  /* 0xffffff7000800947 */ /* 0x000fea000383ffff */
[----:B------:R-:W-:Y:S05]  /*9d10*/  EXIT ;  /* 0x000000000000794d */ /* 0x000fea0003800000 */
.L_x_3:
[----:B0-----:R-:W-:Y:S01]  /*9d20*/  ULDC.64 UR4, c[0x0][0x650] ;  /* 0x0001940000047ab9 */ /* 0x001fe20000000a00 */
        /* <DEDUP_REMOVED lines=25> */
.L_x_288:
[--C-:B------:R-:W-:Y:S01]  /*9ec0*/  SHF.R.U64 R12, R10, R14, R11.reuse ;  /* 0x0000000e0a0c7219 */ /* 0x100fe2000000120b */
[----:B------:R-:W0:Y:S01]  /*9ed0*/  LDC R22, c[0x0][0x618] ;  /* 0x00018600ff167b82 */ /* 0x000e220000000800 */
[----:B------:R-:W-:Y:S01]  /*9ee0*/  I2FP.F32.U32 R6, R4 ;  /* 0x0000000400067245 */ /* 0x000fe20000201000 */
[----:B------:R-:W-:Y:S01]  /*9ef0*/  ULDC UR4, c[0x0][0x150] ;  /* 0x0000540000047ab9 */ /* 0x000fe20000000800 */
[----:B------:R-:W-:Y:S02]  /*9f00*/  SHF.R.U32.HI R5, RZ, R14, R11 ;  /* 0x0000000eff057219 */ /* 0x000fe4000001160b */
[----:B------:R-:W-:Y:S01]  /*9f10*/  IADD3 R9, P0, RZ, -R12, RZ ;  /* 0x8000000cff097210 */ /* 0x000fe20007f1e0ff */
[----:B------:R-:W-:Y:S01]  /*9f20*/  FMUL R11, R6, UR4 ;  /* 0x00000004060b7c20 */ /* 0x000fe20008400000 */
[----:B------:R-:W-:Y:S01]  /*9f30*/  ULDC UR4, c[0x0][0x154] ;  /* 0x0000550000047ab9 */ /* 0x000fe20000000800 */
[----:B------:R-:W1:Y:S02]  /*9f40*/  LDC.64 R24, c[0x0][0x640] ;  /* 0x00019000ff187b82 */ /* 0x000e640000000a00 */
[----:B------:R-:W-:-:S02]  /*9f50*/  IMAD.X R5, RZ, RZ, ~R5, P0 ;  /* 0x000000ffff057224 */ /* 0x000fc400000e0e05 */
[----:B------:R-:W2:Y:S01]  /*9f60*/  F2I.U32.TRUNC.NTZ R11, R11 ;  /* 0x0000000b000b7305 */ /* 0x000ea2000020f000 */
[----:B------:R-:W-:-:S03]  /*9f70*/  IMAD.WIDE.U32 R6, R9, R20, R16 ;  /* 0x0000001409067225 */ /* 0x000fc600078e0010 */
[----:B------:R-:W3:Y:S01]  /*9f80*/  LDC R13, c[0x0][0x144] ;  /* 0x00005100ff0d7b82 */ /* 0x000ee20000000800 */
[----:B------:R-:W-:-:S04]  /*9f90*/  IMAD R8, R5, R20, RZ ;  /* 0x0000001405087224 */ /* 0x000fc800078e02ff */
[----:B------:R-:W-:Y:S02]  /*9fa0*/  IMAD R5, R9, R21, R8 ;  /* 0x0000001509057224 */ /* 0x000fe400078e0208 */
[----:B------:R-:W-:Y:S01]  /*9fb0*/  IMAD.MOV.U32 R8, RZ, RZ, -0x1 ;  /* 0xffffffffff087424 */ /* 0x000fe200078e00ff */
[----:B------:R-:W4:Y:S01]  /*9fc0*/  LDC R14, c[0x0][0x608] ;  /* 0x00018200ff0e7b82 */ /* 0x000f220000000800 */
[----:B------:R-:W-:Y:S01]  /*9fd0*/  IMAD.IADD R5, R7, 0x1, R5 ;  /* 0x0000000107057824 */ /* 0x000fe200078e0205 */
[----:B------:R-:W-:-:S04]  /*9fe0*/  I2FP.F32.U32 R7, R3 ;  /* 0x0000000300077245 */ /* 0x000fc80000201000 */
[-C--:B0-----:R-:W-:Y:S01]  /*9ff0*/  SHF.R.U64 R10, R6, R22.reuse, R5 ;  /* 0x00000016060a7219 */ /* 0x081fe20000001205 */
[----:B--2---:R-:W-:Y:S01]  /*a000*/  IMAD.MOV R6, RZ, RZ, -R11 ;  /* 0x000000ffff067224 */ /* 0x004fe200078e0a0b */
[----:B------:R-:W0:Y:S01]  /*a010*/  LDC R9, c[0x0][0x658] ;  /* 0x00019600ff097b82 */ /* 0x000e220000000800 */
[----:B-1----:R-:W-:Y:S01]  /*a020*/  ISETP.NE.U32.AND P0, PT, R24, RZ, PT ;  /* 0x000000ff1800720c */ /* 0x002fe20003f05070 */
[----:B------:R-:W-:Y:S01]  /*a030*/  FMUL R7, R7, UR4 ;  /* 0x0000000407077c20 */ /* 0x000fe20008400000 */
[----:B------:R-:W-:Y:S02]  /*a040*/  SHF.R.U32.HI R5, RZ, R22, R5 ;  /* 0x00000016ff057219 */ /* 0x000fe40000011605 */
[----:B------:R-:W-:-:S03]  /*a050*/  ISETP.NE.AND.EX P0, PT, R25, RZ, PT, P0 ;  /* 0x000000ff1900720c */ /* 0x000fc60003f05300 */
[----:B------:R-:W1:Y:S01]  /*a060*/  LDC R20, c[0x0][0x148] ;  /* 0x00005200ff147b82 */ /* 0x000e620000000800 */
[----:B---3--:R-:W-:Y:S02]  /*a070*/  IMAD R23, R13, R6, R4 ;  /* 0x000000060d177224 */ /* 0x008fe400078e0204 */
[----:B------:R-:W-:-:S05]  /*a080*/  IMAD.MOV.U32 R6, RZ, RZ, 0x1 ;  /* 0x00000001ff067424 */ /* 0x000fca00078e00ff */
[----:B------:R-:W2:Y:S01]  /*a090*/  LDC R21, c[0x0][0x600] ;  /* 0x00018000ff157b82 */ /* 0x000ea20000000800 */
[-CC-:B----4-:R-:W-:Y:S02]  /*a0a0*/  SHF.R.U64 R13, R10, R14.reuse, R5.reuse ;  /* 0x0000000e0a0d7219 */ /* 0x190fe40000001205 */
[----:B------:R-:W-:Y:S02]  /*a0b0*/  SHF.R.U32.HI R4, RZ, R14, R5 ;  /* 0x0000000eff047219 */ /* 0x000fe40000011605 */
[----:B------:R3:W4:Y:S03]  /*a0c0*/  F2I.U32.TRUNC.NTZ R14, R7 ;  /* 0x00000007000e7305 */ /* 0x000726000020f000 */
[----:B------:R-:W1:Y:S01]  /*a0d0*/  LDC R26, c[0x0][0x648] ;  /* 0x00019200ff1a7b82 */ /* 0x000e620000000800 */
[-C--:B0-----:R-:W-:Y:S02]  /*a0e0*/  SHF.R.U64 R15, R13, R9.reuse, R4 ;  /* 0x000000090d0f7219 */ /* 0x081fe40000001204 */
[----:B------:R-:W-:-:S02]  /*a0f0*/  SHF.L.U32 R8, R8, R9, RZ ;  /* 0x0000000908087219 */ /* 0x000fc400000006ff */
[-C--:B------:R-:W-:Y:S01]  /*a100*/  SHF.R.U32.HI R5, RZ, R9.reuse, R4 ;  /* 0x00000009ff057219 */ /* 0x080fe20000011604 */
[----:B------:R-:W-:Y:S01]  /*a110*/  IMAD.MOV.U32 R4, RZ, RZ, R15 ;  /* 0x000000ffff047224 */ /* 0x000fe200078e000f */
[----:B------:R-:W-:Y:S01]  /*a120*/  SHF.L.U32 R22, R6, R9, RZ ;  /* 0x0000000906167219 */ /* 0x000fe200000006ff */
[----:B------:R-:W0:Y:S01]  /*a130*/  LDC R27, c[0x0][0x638] ;  /* 0x00018e00ff1b7b82 */ /* 0x000e220000000800 */
[----:B------:R-:W-:-:S07]  /*a140*/  LOP3.LUT R28, RZ, R8, RZ, 0x33, !PT ;  /* 0x00000008ff1c7212 */ /* 0x000fce00078e33ff */
        /* <DEDUP_REMOVED lines=12> */
.L_x_289:
[----:B------:R-:W-:Y:S01]  /*a210*/  ISETP.NE.AND P0, PT, R2, 0x1, PT ;  /* 0x000000010200780c */ /* 0x000fe20003f05270 */
[----:B--2---:R-:W-:Y:S01]  /*a220*/  VIADD R7, R21, 0xffffffff ;  /* 0xffffffff15077836 */ /* 0x004fe20000000000 */
[----:B-1----:R-:W-:Y:S01]  /*a230*/  SHF.R.U64 R5, R4, R26, R5 ;  /* 0x0000001a04057219 */ /* 0x002fe20000001205 */
[----:B------:R-:W-:Y:S01]  /*a240*/  IMAD.MOV R14, RZ, RZ, -R14 ;  /* 0x000000ffff0e7224 */ /* 0x000fe200078e0a0e */
[----:B------:R-:W-:Y:S01]  /*a250*/  LOP3.LUT R4, R13, R28, RZ, 0xc0, !PT ;  /* 0x0000001c0d047212 */ /* 0x000fe200078ec0ff */
[----:B------:R-:W-:Y:S01]  /*a260*/  IMAD.MOV.U32 R8, RZ, RZ, R12 ;  /* 0x000000ffff087224 */ /* 0x000fe200078e000c */
[----:B------:R-:W-:Y:S01]  /*a270*/  LOP3.LUT R10, R10, R7, RZ, 0xc0, !PT ;  /* 0x000000070a0a7212 */ /* 0x000fe200078ec0ff */
[----:B------:R-:W-:Y:S02]  /*a280*/  IMAD.MOV R6, RZ, RZ, -R5 ;  /* 0x000000ffff067224 */ /* 0x000fe400078e0a05 */
[----:B------:R-:W-:-:S04]  /*a290*/  IMAD R4, R22, R5, R4 ;  /* 0x0000000516047224 */ /* 0x000fc800078e0204 */
[----:B------:R-:W-:Y:S02]  /*a2a0*/  @P0 IMAD R23, R20, R14, R3 ;  /* 0x0000000e14170224 */ /* 0x000fe400078e0203 */
[----:B0-----:R-:W-:Y:S02]  /*a2b0*/  IMAD R3, R6, R27, R15 ;  /* 0x0000001b06037224 */ /* 0x001fe400078e020f */
[----:B------:R-:W-:Y:S02]  /*a2c0*/  IMAD R7, R4, R29, R23 ;  /* 0x0000001d04077224 */ /* 0x000fe400078e0217 */
[----:B------:R-:W-:Y:S02]  /*a2d0*/  IMAD R4, R3, R21, R10 ;  /* 0x0000001503047224 */ /* 0x000fe400078e020a */
[----:B------:R-:W-:-:S03]  /*a2e0*/  IMAD.MOV.U32 R6, RZ, RZ, 0x1 ;  /* 0x00000001ff067424 */ /* 0x000fc600078e00ff */
[----:B------:R-:W-:Y:S02]  /*a2f0*/  SEL R9, R4, R7, !P0 ;  /* 0x0000000704097207 */ /* 0x000fe40004000000 */
[----:B------:R-:W-:-:S07]  /*a300*/  SEL R7, R7, R4, !P0 ;  /* 0x0000000407077207 */ /* 0x000fce0004000000 */
.L_x_287:
[----:B------:R-:W-:-:S08]  /*a310*/  NOP ;  /* 0x0000000000007918 */ /* 0x000fd00000000000 */
[----:B------:R-:W0:-:S00]  /*a320*/  USETMAXREG.DEALLOC.CTAPOOL 0x28 ;  /* 0x00000028000079c8 */ /* 0x000e0000080e0500 */
[----:B0-----:R-:W-:-:S13]  /*a330*/  ISETP.NE.AND P0, PT, R0, RZ, PT ;  /* 0x000000ff0000720c */ /* 0x001fda0003f05270 */
[----:B------:R-:W-:Y:S05]  /*a340*/  @P0 EXIT ;  /* 0x000000000000094d */ /* 0x000fea0003800000 */
[----:B------:R-:W-:Y:S01]  /*a350*/  LOP3.LUT P0, RZ, R6, 0xff, RZ, 0xc0, !PT ;  /* 0x000000ff06ff7812 */ /* 0x000fe2000780c0ff */
[----:B------:R-:W-:Y:S02]  /*a360*/  IMAD.MOV.U32 R0, RZ, RZ, 0x1 ;  /* 0x00000001ff007424 */ /* 0x000fe400078e00ff */
[----:B------:R-:W-:-:S10]  /*a370*/  IMAD.MOV.U32 R12, RZ, RZ, RZ ;  /* 0x000000ffff0c7224 */ /* 0x000fd400078e00ff */
[----:B------:R-:W-:Y:S05]  /*a380*/  @!P0 BRA `(.L_x_290) ;  /* 0x0000000c00308947 */ /* 0x000fea0003800000 */
[----:B------:R-:W0:Y:S01]  /*a390*/  LDC R0, c[0x0][0x28c] ;  /* 0x0000a300ff007b82 */ /* 0x000e220000000800 */
[----:B------:R-:W-:Y:S01]  /*a3a0*/  ULDC UR5, c[0x0][0x600] ;  /* 0x0001800000057ab9 */ /* 0x000fe20000000800 */
[----:B------:R-:W-:Y:S01]  /*a3b0*/  ULDC UR4, c[0x0][0xc] ;  /* 0x0000030000047ab9 */ /* 0x000fe20000000800 */
[----:B------:R-:W-:Y:S01]  /*a3c0*/  UIADD3 UR16, UR5, -0x1, URZ ;  /* 0xffffffff05107890 */ /* 0x000fe2000fffe03f */
[C---:B------:R-:W-:Y:S01]  /*a3d0*/  LOP3.LUT P2, RZ, R18.reuse, 0x7f, RZ, 0xc0, !PT ;  /* 0x0000007f12ff7812 */ /* 0x040fe2000784c0ff */
[----:B------:R-:W-:Y:S01]  /*a3e0*/  ULDC UR6, c[0x0][0x658] ;  /* 0x0001960000067ab9 */ /* 0x000fe20000000800 */
[----:B------:R-:W-:Y:S01]  /*a3f0*/  ULDC UR5, c[0x0][0x10] ;  /* 0x0000040000057ab9 */ /* 0x000fe20000000800 */
[----:B------:R-:W-:Y:S01]  /*a400*/  UMOV UR7, 0xffffffff ;  /* 0xffffffff00077882 */ /* 0x000fe20000000000 */
[----:B------:R-:W-:Y:S01]  /*a410*/  UMOV UR8, 0x1 ;  /* 0x0000000100087882 */ /* 0x000fe20000000000 */
[----:B------:R-:W-:Y:S01]  /*a420*/  UIMAD.WIDE.U32 UR4, UR4, UR5, URZ ;  /* 0x00000005040472a5 */ /* 0x000fe2000f8e003f */
[----:B------:R-:W-:Y:S01]  /*a430*/  LOP3.LUT P0, RZ, R18, 0x1f, RZ, 0xc0, !PT ;  /* 0x0000001f12ff7812 */ /* 0x000fe2000780c0ff */
[----:B------:R-:W-:Y:S01]  /*a440*/  USHF.L.U32 UR7, UR7, UR6, URZ ;  /* 0x0000000607077299 */ /* 0x000fe2000800063f */
[----:B------:R-:W-:Y:S01]  /*a450*/  BSSY B0, `(.L_x_290) ;  /* 0x00000bf000007945 */ /* 0x000fe20003800000 */
[----:B------:R-:W-:Y:S01]  /*a460*/  USHF.L.U32 UR18, UR8, UR6, URZ ;  /* 0x0000000608127299 */ /* 0x000fe2000800063f */
[----:B------:R-:W-:Y:S01]  /*a470*/  IMAD.MOV.U32 R13, RZ, RZ, 0x1 ;  /* 0x00000001ff0d7424 */ /* 0x000fe200078e00ff */
[----:B------:R-:W-:Y:S01]  /*a480*/  LOP3.LUT R11, R19, 0x2, RZ, 0xfc, !PT ;  /* 0x00000002130b7812 */ /* 0x000fe200078efcff */
[----:B------:R-:W-:Y:S01]  /*a490*/  ULDC UR6, c[0x0][0x14] ;  /* 0x0000050000067ab9 */ /* 0x000fe20000000800 */
[----:B------:R-:W-:Y:S01]  /*a4a0*/  PLOP3.LUT P0, PT, P0, P2, PT, 0x8a, 0x0 ;  /* 0x000000000000781c */ /* 0x000fe20000705172 */
[----:B------:R-:W-:Y:S01]  /*a4b0*/  UIMAD.WIDE.U32 UR20, UR4, UR6, URZ ;  /* 0x00000006041472a5 */ /* 0x000fe2000f8e003f */
[----:B------:R-:W-:Y:S01]  /*a4c0*/  IMAD.MOV.U32 R12, RZ, RZ, RZ ;  /* 0x000000ffff0c7224 */ /* 0x000fe200078e00ff */
[----:B------:R-:W-:-:S02]  /*a4d0*/  UIMAD UR13, UR5, UR6, URZ ;  /* 0x00000006050d72a4 */ /* 0x000fc4000f8e023f */
[----:B------:R-:W-:Y:S01]  /*a4e0*/  ULOP3.LUT UR17, URZ, UR7, URZ, 0x33, !UPT ;  /* 0x000000073f117292 */ /* 0x000fe2000f8e333f */
[----:B0-----:R-:W-:Y:S01]  /*a4f0*/  VIADD R0, R0, 0x1f ;  /* 0x0000001f00007836 */ /* 0x001fe20000000000 */
[----:B------:R-:W-:Y:S01]  /*a500*/  UIADD3 UR13, UR21, UR13, URZ ;  /* 0x0000000d150d7290 */ /* 0x000fe2000fffe03f */
[----:B------:R-:W-:-:S03]  /*a510*/  ULDC.64 UR22, c[0x0][0x198] ;  /* 0x0000660000167ab9 */ /* 0x000fc60000000a00 */
[----:B------:R-:W-:-:S04]  /*a520*/  SHF.R.S32.HI R3, RZ, 0x1f, R0 ;  /* 0x0000001fff037819 */ /* 0x000fc80000011400 */
[----:B------:R-:W-:Y:S01]  /*a530*/  LEA.HI R3, R3, R0, RZ, 0x5 ;  /* 0x0000000003037211 */ /* 0x000fe200078f28ff */
[----:B------:R-:W-:-:S03]  /*a540*/  IMAD.MOV.U32 R0, RZ, RZ, 0x1 ;  /* 0x00000001ff007424 */ /* 0x000fc600078e00ff */
[----:B------:R-:W-:-:S05]  /*a550*/  SHF.R.S32.HI R3, RZ, 0x5, R3 ;  /* 0x00000005ff037819 */ /* 0x000fca0000011403 */
[----:B------:R-:W-:-:S07]  /*a560*/  VIADD R10, R3, 0x1 ;  /* 0x00000001030a7836 */ /* 0x000fce0000000000 */
.L_x_302:
[----:B------:R-:W-:-:S03]  /*a570*/  UMOV UR4, 0xffffffff ;  /* 0xffffffff00047882 */ /* 0x000fc60000000000 */
[----:B------:R-:W-:Y:S05]  /*a580*/  BRA.DIV UR4, `(.L_x_291) ;  /* 0x0000000e04787947 */ /* 0x000fea000b800000 */
[----:B------:R-:W-:-:S13]  /*a590*/  ELECT P6, URZ, PT ;  /* 0x00000000003f782f */ /* 0x000fda00038c0000 */
.L_x_312:
[----:B------:R-:W0:Y:S01]  /*a5a0*/  LDC R4, c[0x0][0x28c] ;  /* 0x0000a300ff047b82 */ /* 0x000e220000000800 */
[----:B------:R-:W-:Y:S01]  /*a5b0*/  BSSY B1, `(.L_x_292) ;  /* 0x0000037000017945 */ /* 0x000fe20003800000 */
[----:B0-----:R-:W-:-:S13]  /*a5c0*/  ISETP.LT.OR P6, PT, R4, 0x1, !P6 ;  /* 0x000000010400780c */ /* 0x001fda00077c1670 */
[----:B------:R-:W-:Y:S05]  /*a5d0*/  @P6 BRA `(.L_x_293) ;  /* 0x0000000000d06947 */ /* 0x000fea0003800000 */
[----:B------:R-:W-:Y:S02]  /*a5e0*/  IMAD.SHL.U32 R15, R9, 0x100, RZ ;  /* 0x00000100090f7824 */ /* 0x000fe400078e00ff */
[----:B------:R-:W-:Y:S02]  /*a5f0*/  IMAD.SHL.U32 R18, R7, 0x80, RZ ;  /* 0x0000008007127824 */ /* 0x000fe400078e00ff */
[----:B------:R-:W-:Y:S02]  /*a600*/  IMAD.MOV.U32 R20, RZ, RZ, RZ ;  /* 0x000000ffff147224 */ /* 0x000fe400078e00ff */
[----:B------:R-:W-:Y:S02]  /*a610*/  IMAD.MOV.U32 R4, RZ, RZ, R10 ;  /* 0x000000ffff047224 */ /* 0x000fe400078e000a */
[----:B------:R-:W-:Y:S02]  /*a620*/  IMAD.MOV.U32 R5, RZ, RZ, R0 ;  /* 0x000000ffff057224 */ /* 0x000fe400078e0000 */
[----:B------:R-:W-:-:S07]  /*a630*/  IMAD.MOV.U32 R6, RZ, RZ, R12 ;  /* 0x000000ffff067224 */ /* 0x000fce00078e000c */
.L_x_297:
[----:B------:R-:W0:Y:S01]  /*a640*/  S2R R14, SR_CgaCtaId ;  /* 0x00000000000e7919 */ /* 0x000e220000008800 */
[----:B------:R-:W-:Y:S01]  /*a650*/  MOV R7, 0x400 ;  /* 0x0000040000077802 */ /* 0x000fe20000000f00 */
[----:B------:R-:W1:Y:S03]  /*a660*/  @!P2 LDC R9, c[0x0][0x500] ;  /* 0x00014000ff09ab82 */ /* 0x000e660000000800 */
[----:B0-----:R-:W-:Y:S02]  /*a670*/  LEA R21, R14, R7, 0x18 ;  /* 0x000000070e157211 */ /* 0x001fe400078ec0ff */
[----:B------:R-:W-:-:S03]  /*a680*/  SHF.L.U32 R7, R5, 0x1f, RZ ;  /* 0x0000001f05077819 */ /* 0x000fc600000006ff */
[----:B------:R-:W-:-:S04]  /*a690*/  IMAD R14, R6, 0x8, R21 ;  /* 0x00000008060e7824 */ /* 0x000fc800078e0215 */
[----:B------:R-:W0:Y:S02]  /*a6a0*/  SYNCS.PHASECHK.TRANS64.TRYWAIT P1, [R14+URZ+0x18], R7 ;  /* 0x000018070e0075a7 */ /* 0x000e24000802017f */
[----:B01----:R-:W-:Y:S05]  /*a6b0*/  @!P1 BRA `(.L_x_294) ;  /* 0x0000000c004c9947 */ /* 0x003fea0003800000 */
.L_x_313:
[----:B0-----:R-:W-:Y:S01]  /*a6c0*/  PRMT R7, R11, 0x9910, RZ ;  /* 0x000099100b077816 */ /* 0x001fe200000000ff */
[----:B------:R0:W-:Y:S03]  /*a6d0*/  @!P2 SYNCS.ARRIVE.TRANS64 RZ, [R14+URZ], R9 ;  /* 0x000000090effa9a7 */ /* 0x0001e6000800003f */
[----:B------:R-:W-:-:S13]  /*a6e0*/  ISETP.NE.AND P1, PT, R7, 0x2, PT ;  /* 0x000000020700780c */ /* 0x000fda0003f25270 */
[----:B0-----:R-:W-:Y:S05]  /*a6f0*/  @P1 BRA `(.L_x_295) ;  /* 0x0000000000041947 */ /* 0x001fea0003800000 */
[----:B------:R-:W-:Y:S01]  /*a700*/  BPT.TRAP 0x1 ;  /* 0x000000040000795c */ /* 0x000fe20000300000 */
.L_x_295:
[----:B------:R-:W-:Y:S05]  /*a710*/  @P0 BRA `(.L_x_296) ;  /* 0x0000000000040947 */ /* 0x000fea0003800000 */
[----:B------:R-:W-:Y:S01]  /*a720*/  BPT.TRAP 0x1 ;  /* 0x000000040000795c */ /* 0x000fe20000300000 */
.L_x_296:
[--C-:B------:R-:W-:Y:S01]  /*a730*/  IMAD R7, R6, 0x2000, R21.reuse ;  /* 0x0000200006077824 */ /* 0x100fe200078e0215 */
[----:B------:R-:W-:Y:S01]  /*a740*/  R2UR UR9, R14 ;  /* 0x000000000e0972ca */ /* 0x000fe200000e0000 */
[----:B------:R-:W-:Y:S01]  /*a750*/  IMAD R21, R6, 0x4000, R21 ;  /* 0x0000400006157824 */ /* 0x000fe200078e0215 */
[----:B------:R-:W-:Y:S01]  /*a760*/  UIADD3 UR4, UP0, UR22, 0xf0, URZ ;  /* 0x000000f016047890 */ /* 0x000fe2000ff1e03f */
[----:B------:R-:W-:Y:S01]  /*a770*/  VIADD R4, R4, 0xffffffff ;  /* 0xffffffff04047836 */ /* 0x000fe20000000000 */
[----:B------:R-:W-:Y:S01]  /*a780*/  R2UR UR5, R7 ;  /* 0x00000000070572ca */ /* 0x000fe200000e0000 */
[----:B------:R-:W-:Y:S01]  /*a790*/  UIADD3 UR24, UP1, UR22, 0x1f0, URZ ;  /* 0x000001f016187890 */ /* 0x000fe2000ff3e03f */
[----:B------:R-:W-:Y:S01]  /*a7a0*/  R2UR UR8, R21 ;  /* 0x00000000150872ca */ /* 0x000fe200000e0000 */
[----:B------:R-:W-:Y:S01]  /*a7b0*/  VIADD R6, R6, 0x1 ;  /* 0x0000000106067836 */ /* 0x000fe20000000000 */
[----:B------:R-:W-:Y:S01]  /*a7c0*/  R2UR UR11, R18 ;  /* 0x00000000120b72ca */ /* 0x000fe200000e0000 */
[----:B------:R-:W-:Y:S01]  /*a7d0*/  UIADD3.X UR25, URZ, UR23, URZ, UP1, !UPT ;  /* 0x000000173f197290 */ /* 0x000fe20008ffe43f */
[----:B------:R-:W-:Y:S01]  /*a7e0*/  R2UR UR10, R20 ;  /* 0x00000000140a72ca */ /* 0x000fe200000e0000 */
[----:B------:R-:W-:Y:S01]  /*a7f0*/  UMOV UR6, 0x0 ;  /* 0x0000000000067882 */ /* 0x000fe20000000000 */
[----:B------:R-:W-:Y:S01]  /*a800*/  R2UR UR12, R8 ;  /* 0x00000000080c72ca */ /* 0x000fe200000e0000 */
[----:B------:R-:W-:Y:S01]  /*a810*/  UMOV UR7, 0x10000000 ;  /* 0x1000000000077882 */ /* 0x000fe20000000000 */
[----:B------:R-:W-:Y:S01]  /*a820*/  R2UR UR19, R15 ;  /* 0x000000000f1372ca */ /* 0x000fe200000e0000 */
[----:B------:R-:W-:Y:S01]  /*a830*/  VIADD R20, R20, 0x20 ;  /* 0x0000002014147836 */ /* 0x000fe20000000000 */
[----:B------:R-:W-:Y:S01]  /*a840*/  ISETP.GT.AND P3, PT, R4, 0x1, PT ;  /* 0x000000010400780c */ /* 0x000fe20003f64270 */
[----:B------:R-:W-:Y:S01]  /*a850*/  UIADD3 UR14, UR5, 0x100, URZ ;  /* 0x00000100050e7890 */ /* 0x000fe2000fffe03f */
[----:B------:R-:W-:Y:S01]  /*a860*/  ISETP.NE.AND P1, PT, R6, 0x3, PT ;  /* 0x000000030600780c */ /* 0x000fe20003f25270 */
[----:B------:R-:W-:-:S02]  /*a870*/  UIADD3.X UR5, URZ, UR23, URZ, UP0, !UPT ;  /* 0x000000173f057290 */ /* 0x000fc400087fe43f */
[----:B------:R-:W-:Y:S01]  /*a880*/  UIADD3 UR15, UR8, 0x6100, URZ ;  /* 0x00006100080f7890 */ /* 0x000fe2000fffe03f */
[----:B------:R-:W-:Y:S02]  /*a890*/  SEL R14, RZ, 0x1, P1 ;  /* 0x00000001ff0e7807 */ /* 0x000fe40000800000 */
[----:B------:R-:W-:Y:S01]  /*a8a0*/  UMOV UR8, UR14 ;  /* 0x0000000e00087c82 */ /* 0x000fe20008000000 */
[----:B------:R-:W-:Y:S02]  /*a8b0*/  SEL R6, R6, RZ, P1 ;  /* 0x000000ff06067207 */ /* 0x000fe40000800000 */
[----:B------:R-:W-:Y:S01]  /*a8c0*/  LOP3.LUT R5, R5, R14, RZ, 0x3c, !PT ;  /* 0x0000000e05057212 */ /* 0x000fe200078e3cff */
[----:B------:R0:W-:Y:S02]  /*a8d0*/  UTMALDG.3D [UR8], [UR4], desc[UR6] ;  /* 0x00000608040075b4 */ /* 0x0001e40008011000 */
[----:B0-----:R-:W-:Y:S01]  /*a8e0*/  UMOV UR8, UR15 ;  /* 0x0000000f00087c82 */ /* 0x001fe20008000000 */
[----:B------:R-:W-:-:S02]  /*a8f0*/  UMOV UR11, UR19 ;  /* 0x00000013000b7c82 */ /* 0x000fc40008000000 */
[----:B------:R0:W-:Y:S02]  /*a900*/  UTMALDG.3D [UR8], [UR24], desc[UR6] ;  /* 0x00000608180075b4 */ /* 0x0001e40008011000 */
[----:B0-----:R-:W-:Y:S05]  /*a910*/  @P3 BRA `(.L_x_297) ;  /* 0xfffffffc00483947 */ /* 0x001fea000383ffff */
.L_x_293:
[----:B------:R-:W-:Y:S05]  /*a920*/  BSYNC B1 ;  /* 0x0000000000017941 */ /* 0x000fea0003800000 */
.L_x_292:
[----:B------:R-:W-:Y:S01]  /*a930*/  LOP3.LUT P3, RZ, R13, 0xff, RZ, 0xc0, !PT ;  /* 0x000000ff0dff7812 */ /* 0x000fe2000786c0ff */
[----:B------:R-:W-:Y:S01]  /*a940*/  IMAD.IADD R12, R3, 0x1, R12 ;  /* 0x00000001030c7824 */ /* 0x000fe200078e020c */
[----:B------:R-:W-:Y:S01]  /*a950*/  IADD3 R16, P4, R16, UR20, RZ ;  /* 0x0000001410107c10 */ /* 0x000fe2000ff9e0ff */
[----:B------:R-:W-:Y:S01]  /*a960*/  ULDC.64 UR4, c[0x0][0x650] ;  /* 0x0001940000047ab9 */ /* 0x000fe20000000a00 */
[----:B------:R-:W-:Y:S01]  /*a970*/  BSSY B1, `(.L_x_298) ;  /* 0x000006a000017945 */ /* 0x000fe20003800000 */
[----:B------:R-:W-:Y:S01]  /*a980*/  IMAD.MOV.U32 R9, RZ, RZ, -0x1 ;  /* 0xffffffffff097424 */ /* 0x000fe200078e00ff */
[----:B------:R-:W-:Y:S01]  /*a990*/  ISETP.GT.U32.AND P1, PT, R12, 0x2, PT ;  /* 0x000000020c00780c */ /* 0x000fe20003f24070 */
[----:B------:R-:W-:Y:S01]  /*a9a0*/  IMAD.MOV.U32 R8, RZ, RZ, -0x1 ;  /* 0xffffffffff087424 */ /* 0x000fe200078e00ff */
[----:B------:R-:W-:Y:S02]  /*a9b0*/  IADD3.X R17, R17, UR13, RZ, P4, !PT ;  /* 0x0000000d11117c10 */ /* 0x000fe4000a7fe4ff */
[----:B------:R-:W-:-:S02]  /*a9c0*/  ISETP.LT.U32.AND P1, PT, R3, 0x3, P1 ;  /* 0x000000030300780c */ /* 0x000fc40000f21070 */
[----:B------:R-:W-:Y:S01]  /*a9d0*/  PRMT R13, RZ, 0x7610, R13 ;  /* 0x00007610ff0d7816 */ /* 0x000fe2000000000d */
[----:B------:R-:W0:Y:S01]  /*a9e0*/  @P3 S2R R5, SR_CgaCtaId ;  /* 0x0000000000053919 */ /* 0x000e220000008800 */
[----:B------:R-:W-:-:S04]  /*a9f0*/  @P3 MOV R4, 0x400 ;  /* 0x0000040000043802 */ /* 0x000fc80000000f00 */
[----:B0-----:R-:W-:Y:S01]  /*aa00*/  @P3 LEA R6, R5, R4, 0x18 ;  /* 0x0000000405063211 */ /* 0x001fe200078ec0ff */
[----:B------:R-:W-:-:S03]  /*aa10*/  IMAD.WIDE.U32 R4, R12, -0x55555555, RZ ;  /* 0xaaaaaaab0c047825 */ /* 0x000fc600078e00ff */
[----:B------:R0:W-:Y:S01]  /*aa20*/  @P3 SYNCS.ARRIVE.TRANS64.A1T0 RZ, [R6+URZ+0x48], RZ ;  /* 0x000048ff06ff39a7 */ /* 0x0001e2000810003f */
[----:B------:R-:W-:Y:S02]  /*aa30*/  ISETP.GE.U32.AND P3, PT, R3, 0x3, PT ;  /* 0x000000030300780c */ /* 0x000fe40003f66070 */
[----:B------:R-:W-:Y:S02]  /*aa40*/  SHF.R.U32.HI R7, RZ, 0x1, R5 ;  /* 0x00000001ff077819 */ /* 0x000fe40000011605 */
[----:B------:R-:W-:Y:S02]  /*aa50*/  SEL R5, RZ, 0x1, !P1 ;  /* 0x00000001ff057807 */ /* 0x000fe40004800000 */
[----:B------:R-:W-:Y:S01]  /*aa60*/  ISETP.GE.U32.AND P1, PT, R16, UR4, PT ;  /* 0x0000000410007c0c */ /* 0x000fe2000bf26070 */
[----:B------:R-:W-:Y:S01]  /*aa70*/  IMAD R12, R7, -0x3, R12 ;  /* 0xfffffffd070c7824 */ /* 0x000fe200078e020c */
[----:B------:R-:W-:Y:S02]  /*aa80*/  LOP3.LUT R0, R0, R5, RZ, 0x3c, !PT ;  /* 0x0000000500007212 */ /* 0x000fe400078e3cff */
[----:B------:R-:W-:-:S02]  /*aa90*/  ISETP.GE.U32.AND.EX P1, PT, R17, UR5, PT, P1 ;  /* 0x0000000511007c0c */ /* 0x000fc4000bf26110 */
[----:B------:R-:W-:Y:S02]  /*aaa0*/  PRMT R4, RZ, 0x7610, R4 ;  /* 0x00007610ff047816 */ /* 0x000fe40000000004 */
[----:B------:R-:W-:Y:S01]  /*aab0*/  @P3 LOP3.LUT R0, R0, 0x1, R7, 0x78, !PT ;  /* 0x0000000100003812 */ /* 0x000fe200078e7807 */
[----:B------:R-:W-:-:S08]  /*aac0*/  IMAD.MOV.U32 R7, RZ, RZ, -0x1 ;  /* 0xffffffffff077424 */ /* 0x000fd000078e00ff */
[----:B0-----:R-:W-:Y:S05]  /*aad0*/  @P1 BRA `(.L_x_299) ;  /* 0x00000004004c1947 */ /* 0x001fea0003800000 */
[----:B------:R-:W-:Y:S01]  /*aae0*/  ULDC.64 UR4, c[0x0][0x628] ;  /* 0x00018a0000047ab9 */ /* 0x000fe20000000a00 */
[----:B------:R-:W0:Y:S01]  /*aaf0*/  S2R R15, SR_CTAID.X ;  /* 0x00000000000f7919 */ /* 0x000e220000002500 */
[----:B------:R-:W-:Y:S01]  /*ab00*/  ISETP.NE.U32.AND P1, PT, RZ, UR4, PT ;  /* 0x00000004ff007c0c */ /* 0x000fe2000bf25070 */
[----:B------:R-:W-:Y:S01]  /*ab10*/  ULDC UR7, c[0x0][0x630] ;  /* 0x00018c0000077ab9 */ /* 0x000fe20000000800 */
[----:B------:R-:W-:Y:S01]  /*ab20*/  IMAD.MOV.U32 R4, RZ, RZ, R16 ;  /* 0x000000ffff047224 */ /* 0x000fe200078e0010 */
[----:B------:R-:W1:Y:S01]  /*ab30*/  S2R R14, SR_CTAID.Y ;  /* 0x00000000000e7919 */ /* 0x000e620000002600 */
[----:B------:R-:W-:Y:S01]  /*ab40*/  ISETP.NE.AND.EX P1, PT, RZ, UR5, PT, P1 ;  /* 0x00000005ff007c0c */ /* 0x000fe2000bf25310 */
[----:B------:R-:W-:-:S12]  /*ab50*/  IMAD.MOV.U32 R5, RZ, RZ, R17 ;  /* 0x000000ffff057224 */ /* 0x000fd800078e0011 */
[----:B------:R-:W-:Y:S05]  /*ab60*/  @!P1 BRA `(.L_x_300) ;  /* 0x0000000000289947 */ /* 0x000fea0003800000 */
[----:B------:R-:W-:Y:S02]  /*ab70*/  ULDC UR6, c[0x0][0x634] ;  /* 0x00018d0000067ab9 */ /* 0x000fe40000000800 */
[----:B------:R-:W-:-:S05]  /*ab80*/  IADD3 R9, P1, R16, UR6, RZ ;  /* 0x0000000610097c10 */ /* 0x000fca000ff3e0ff */
[----:B------:R-:W-:-:S04]  /*ab90*/  IMAD.X R21, RZ, RZ, R17, P1 ;  /* 0x000000ffff157224 */ /* 0x000fc800008e0611 */
[----:B------:R-:W-:-:S04]  /*aba0*/  IMAD.WIDE.U32 R6, R21, UR4, RZ ;  /* 0x0000000415067c25 */ /* 0x000fc8000f8e00ff */
[----:B------:R-:W-:-:S04]  /*abb0*/  IMAD.WIDE.U32 R6, P1, R9, UR5, R6 ;  /* 0x0000000509067c25 */ /* 0x000fc8000f820006 */
[----:B------:R-:W-:-:S04]  /*abc0*/  IMAD.WIDE.U32 R8, R9, UR4, RZ ;  /* 0x0000000409087c25 */ /* 0x000fc8000f8e00ff */
[----:B------:R-:W-:Y:S01]  /*abd0*/  IMAD.X R5, RZ, RZ, RZ, P1 ;  /* 0x000000ffff057224 */ /* 0x000fe200008e06ff */
[----:B------:R-:W-:Y:S01]  /*abe0*/  IADD3 RZ, P1, R9, R6, RZ ;  /* 0x0000000609ff7210 */ /* 0x000fe20007f3e0ff */
[----:B------:R-:W-:-:S04]  /*abf0*/  IMAD.MOV.U32 R4, RZ, RZ, R7 ;  /* 0x000000ffff047224 */ /* 0x000fc800078e0007 */
[----:B------:R-:W-:-:S08]  /*ac00*/  IMAD.WIDE.U32.X R4, R21, UR5, R4, P1 ;  /* 0x0000000515047c25 */ /* 0x000fd000088e0404 */
.L_x_300:
[--C-:B------:R-:W-:Y:S01]  /*ac10*/  SHF.R.U64 R8, R4, UR7, R5.reuse ;  /* 0x0000000704087c19 */ /* 0x100fe20008001205 */
[----:B------:R-:W-:Y:S01]  /*ac20*/  ULDC.64 UR4, c[0x0][0x620] ;  /* 0x0001880000047ab9 */ /* 0x000fe20000000a00 */
[----:B------:R-:W-:Y:S01]  /*ac30*/  SHF.R.U32.HI R4, RZ, UR7, R5 ;  /* 0x00000007ff047c19 */ /* 0x000fe20008011605 */
[----:B------:R-:W2:Y:S01]  /*ac40*/  LDC R24, c[0x0][0x144] ;  /* 0x00005100ff187b82 */ /* 0x000ea20000000800 */
[----:B------:R-:W-:Y:S01]  /*ac50*/  IADD3 R7, P1, RZ, -R8, RZ ;  /* 0x80000008ff077210 */ /* 0x000fe20007f3e0ff */
[----:B------:R-:W-:Y:S01]  /*ac60*/  ULDC.64 UR8, c[0x0][0x640] ;  /* 0x0001900000087ab9 */ /* 0x000fe20000000a00 */
[----:B0-----:R-:W-:Y:S01]  /*ac70*/  I2FP.F32.U32 R9, R15 ;  /* 0x0000000f00097245 */ /* 0x001fe20000201000 */
[----:B------:R-:W-:Y:S02]  /*ac80*/  ULDC UR6, c[0x0][0x608] ;  /* 0x0001820000067ab9 */ /* 0x000fe40000000800 */
[----:B------:R-:W-:Y:S01]  /*ac90*/  IMAD.X R4, RZ, RZ, ~R4, P1 ;  /* 0x000000ffff047224 */ /* 0x000fe200008e0e04 */
[----:B------:R-:W-:Y:S01]  /*aca0*/  ISETP.NE.U32.AND P1, PT, RZ, UR8, PT ;  /* 0x00000008ff007c0c */ /* 0x000fe2000bf25070 */
[----:B------:R-:W0:Y:S02]  /*acb0*/  LDC R21, c[0x0][0x148] ;  /* 0x00005200ff157b82 */ /* 0x000e240000000800 */
[----:B------:R-:W-:Y:S01]  /*acc0*/  IMAD R6, R4, UR4, RZ ;  /* 0x0000000404067c24 */ /* 0x000fe2000f8e02ff */
[----:B------:R-:W-:Y:S01]  /*acd0*/  ISETP.NE.AND.EX P1, PT, RZ, UR9, PT, P1 ;  /* 0x00000009ff007c0c */ /* 0x000fe2000bf25310 */
[----:B------:R-:W-:Y:S01]  /*ace0*/  IMAD.WIDE.U32 R4, R7, UR4, R16 ;  /* 0x0000000407047c25 */ /* 0x000fe2000f8e0010 */
[----:B------:R-:W-:-:S03]  /*acf0*/  ULDC UR4, c[0x0][0x150] ;  /* 0x0000540000047ab9 */ /* 0x000fc60000000800 */
[----:B------:R-:W-:Y:S02]  /*ad00*/  IMAD R7, R7, UR5, R6 ;  /* 0x0000000507077c24 */ /* 0x000fe4000f8e0206 */
[----:B------:R-:W-:Y:S01]  /*ad10*/  FMUL R6, R9, UR4 ;  /* 0x0000000409067c20 */ /* 0x000fe20008400000 */
[----:B------:R-:W-:Y:S01]  /*ad20*/  ULDC UR4, c[0x0][0x618] ;  /* 0x0001860000047ab9 */ /* 0x000fe20000000800 */
[----:B------:R-:W-:Y:S01]  /*ad30*/  ULDC UR5, c[0x0][0x154] ;  /* 0x0000550000057ab9 */ /* 0x000fe20000000800 */
[----:B------:R-:W-:-:S03]  /*ad40*/  IMAD.IADD R5, R5, 0x1, R7 ;  /* 0x0000000105057824 */ /* 0x000fc600078e0207 */
[----:B------:R-:W3:Y:S02]  /*ad50*/  F2I.U32.TRUNC.NTZ R6, R6 ;  /* 0x0000000600067305 */ /* 0x000ee4000020f000 */
[----:B------:R-:W-:Y:S02]  /*ad60*/  SHF.R.U64 R9, R4, UR4, R5 ;  /* 0x0000000404097c19 */ /* 0x000fe40008001205 */
[----:B-1----:R-:W-:-:S05]  /*ad70*/  I2FP.F32.U32 R4, R14 ;  /* 0x0000000e00047245 */ /* 0x002fca0000201000 */
[----:B------:R-:W-:Y:S01]  /*ad80*/  FMUL R22, R4, UR5 ;  /* 0x0000000504167c20 */ /* 0x000fe20008400000 */
[----:B------:R-:W-:Y:S01]  /*ad90*/  SHF.R.U32.HI R4, RZ, UR4, R5 ;  /* 0x00000004ff047c19 */ /* 0x000fe20008011605 */
[----:B------:R-:W-:-:S03]  /*ada0*/  ULDC UR4, c[0x0][0x658] ;  /* 0x0001960000047ab9 */ /* 0x000fc60000000800 */
[--C-:B------:R-:W-:Y:S01]  /*adb0*/  SHF.R.U64 R20, R9, UR6, R4.reuse ;  /* 0x0000000609147c19 */ /* 0x100fe20008001204 */
[----:B------:R-:W1:Y:S01]  /*adc0*/  F2I.U32.TRUNC.NTZ R22, R22 ;  /* 0x0000001600167305 */ /* 0x000e62000020f000 */
[----:B------:R-:W-:Y:S01]  /*add0*/  SHF.R.U32.HI R5, RZ, UR6, R4 ;  /* 0x00000006ff057c19 */ /* 0x000fe20008011604 */
[----:B---3--:R-:W-:-:S03]  /*ade0*/  IMAD.MOV R6, RZ, RZ, -R6 ;  /* 0x000000ffff067224 */ /* 0x008fc600078e0a06 */
[----:B------:R-:W-:Y:S01]  /*adf0*/  SHF.R.U64 R18, R20, UR4, R5 ;  /* 0x0000000414127c19 */ /* 0x000fe20008001205 */
[----:B--2---:R-:W-:Y:S01]  /*ae00*/  IMAD R15, R24, R6, R15 ;  /* 0x00000006180f7224 */ /* 0x004fe200078e020f */
[----:B------:R-:W-:-:S03]  /*ae10*/  SHF.R.U32.HI R23, RZ, UR4, R5 ;  /* 0x00000004ff177c19 */ /* 0x000fc60008011605 */
[----:B------:R-:W-:Y:S02]  /*ae20*/  IMAD.MOV.U32 R4, RZ, RZ, R18 ;  /* 0x000000ffff047224 */ /* 0x000fe400078e0012 */
[----:B------:R-:W-:Y:S01]  /*ae30*/  IMAD.MOV.U32 R5, RZ, RZ, R23 ;  /* 0x000000ffff057224 */ /* 0x000fe200078e0017 */
[----:B-1----:R-:W-:Y:S06]  /*ae40*/  @!P1 BRA `(.L_x_301) ;  /* 0x0000000000289947 */ /* 0x002fec0003800000 */
[----:B------:R-:W-:Y:S02]  /*ae50*/  ULDC UR4, c[0x0][0x64c] ;  /* 0x0001930000047ab9 */ /* 0x000fe40000000800 */
[----:B------:R-:W-:-:S05]  /*ae60*/  IADD3 R5, P1, R18, UR4, RZ ;  /* 0x0000000412057c10 */ /* 0x000fca000ff3e0ff */
[----:B------:R-:W-:-:S04]  /*ae70*/  IMAD.X R23, RZ, RZ, R23, P1 ;  /* 0x000000ffff177224 */ /* 0x000fc800008e0617 */
[----:B------:R-:W-:-:S04]  /*ae80*/  IMAD.WIDE.U32 R6, R23, UR8, RZ ;  /* 0x0000000817067c25 */ /* 0x000fc8000f8e00ff */
[----:B------:R-:W-:-:S04]  /*ae90*/  IMAD.WIDE.U32 R6, P1, R5, UR9, R6 ;  /* 0x0000000905067c25 */ /* 0x000fc8000f820006 */
[----:B------:R-:W-:-:S04]  /*aea0*/  IMAD.WIDE.U32 R4, R5, UR8, RZ ;  /* 0x0000000805047c25 */ /* 0x000fc8000f8e00ff */
[----:B------:R-:W-:Y:S01]  /*aeb0*/  IMAD.MOV.U32 R4, RZ, RZ, R7 ;  /* 0x000000ffff047224 */ /* 0x000fe200078e0007 */
[----:B------:R-:W-:Y:S01]  /*aec0*/  IADD3 RZ, P3, R5, R6, RZ ;  /* 0x0000000605ff7210 */ /* 0x000fe20007f7e0ff */
[----:B------:R-:W-:-:S04]  /*aed0*/  IMAD.X R5, RZ, RZ, RZ, P1 ;  /* 0x000000ffff057224 */ /* 0x000fc800008e06ff */
[----:B------:R-:W-:-:S08]  /*aee0*/  IMAD.WIDE.U32.X R4, R23, UR9, R4, P3 ;  /* 0x0000000917047c25 */ /* 0x000fd000098e0404 */
.L_x_301:
[----:B------:R-:W-:Y:S01]  /*aef0*/  ISETP.NE.AND P1, PT, R2, 0x1, PT ;  /* 0x000000010200780c */ /* 0x000fe20003f25270 */
[----:B------:R-:W-:Y:S01]  /*af00*/  ULDC UR4, c[0x0][0x648] ;  /* 0x0001920000047ab9 */ /* 0x000fe20000000800 */
[----:B------:R-:W-:Y:S01]  /*af10*/  LOP3.LUT R20, R20, UR17, RZ, 0xc0, !PT ;  /* 0x0000001114147c12 */ /* 0x000fe2000f8ec0ff */
[----:B------:R-:W-:Y:S01]  /*af20*/  IMAD.MOV R22, RZ, RZ, -R22 ;  /* 0x000000ffff167224 */ /* 0x000fe200078e0a16 */
[----:B------:R-:W-:Y:S01]  /*af30*/  SHF.R.U64 R5, R4, UR4, R5 ;  /* 0x0000000404057c19 */ /* 0x000fe20008001205 */
[----:B------:R-:W-:Y:S01]  /*af40*/  ULDC UR4, c[0x0][0x638] ;  /* 0x00018e0000047ab9 */ /* 0x000fe20000000800 */
[----:B------:R-:W-:Y:S01]  /*af50*/  LOP3.LUT R9, R9, UR16, RZ, 0xc0, !PT ;  /* 0x0000001009097c12 */ /* 0x000fe2000f8ec0ff */
[----:B------:R-:W-:Y:S01]  /*af60*/  ULDC UR5, c[0x0][0x610] ;  /* 0x0001840000057ab9 */ /* 0x000fe20000000800 */
[----:B------:R-:W-:Y:S02]  /*af70*/  IMAD.MOV.U32 R4, RZ, RZ, 0x1 ;  /* 0x00000001ff047424 */ /* 0x000fe400078e00ff */
[----:B------:R-:W-:-:S02]  /*af80*/  IMAD.MOV R7, RZ, RZ, -R5 ;  /* 0x000000ffff077224 */ /* 0x000fc400078e0a05 */
[----:B------:R-:W-:Y:S02]  /*af90*/  IMAD R20, R5, UR18, R20 ;  /* 0x0000001205147c24 */ /* 0x000fe4000f8e0214 */
[----:B0-----:R-:W-:Y:S02]  /*afa0*/  @P1 IMAD R15, R21, R22, R14 ;  /* 0x00000016150f1224 */ /* 0x001fe400078e020e */
[----:B------:R-:W-:Y:S01]  /*afb0*/  IMAD R18, R7, UR4, R18 ;  /* 0x0000000407127c24 */ /* 0x000fe2000f8e0212 */
[----:B------:R-:W-:Y:S01]  /*afc0*/  ULDC UR4, c[0x0][0x600] ;  /* 0x0001800000047ab9 */ /* 0x000fe20000000800 */
[----:B------:R-:W-:Y:S02]  /*afd0*/  IMAD R15, R20, UR5, R15 ;  /* 0x00000005140f7c24 */ /* 0x000fe4000f8e020f */
[----:B------:R-:W-:-:S05]  /*afe0*/  IMAD R18, R18, UR4, R9 ;  /* 0x0000000412127c24 */ /* 0x000fca000f8e0209 */
[----:B------:R-:W-:Y:S02]  /*aff0*/  SEL R9, R18, R15, !P1 ;  /* 0x0000000f12097207 */ /* 0x000fe40004800000 */
[----:B------:R-:W-:-:S07]  /*b000*/  SEL R7, R15, R18, !P1 ;  /* 0x000000120f077207 */ /* 0x000fce0004800000 */
.L_x_299:
[----:B------:R-:W-:Y:S05]  /*b010*/  BSYNC B1 ;  /* 0x0000000000017941 */ /* 0x000fea0003800000 */
.L_x_298:
[----:B------:R-:W-:-:S13]  /*b020*/  LOP3.LUT P1, RZ, R4, 0xff, RZ, 0xc0, !PT ;  /* 0x000000ff04ff7812 */ /* 0x000fda000782c0ff */
[----:B------:R-:W-:Y:S05]  /*b030*/  @P1 BRA `(.L_x_302) ;  /* 0xfffffff4004c1947 */ /* 0x000fea000383ffff */
[----:B------:R-:W-:Y:S05]  /*b040*/  BSYNC B0 ;  /* 0x0000000000007941 */ /* 0x000fea0003800000 */
.L_x_290:
[----:B------:R-:W-:-:S03]  /*b050*/  UMOV UR4, 0xffffffff ;  /* 0xffffffff00047882 */ /* 0x000fc60000000000 */
[----:B------:R-:W-:Y:S05]  /*b060*/  BRA.DIV UR4, `(.L_x_303) ;  /* 0x0000000204f47947 */ /* 0x000fea000b800000 */
[----:B------:R-:W-:-:S13]  /*b070*/  ELECT P6, URZ, PT ;  /* 0x00000000003f782f */ /* 0x000fda00038c0000 */
.L_x_316:
[----:B------:R-:W-:Y:S04]  /*b080*/  BSSY B0, `(.L_x_304) ;  /* 0x0000022000007945 */ /* 0x000fe80003800000 */
[----:B------:R-:W-:Y:S05]  /*b090*/  @!P6 BRA `(.L_x_305) ;  /* 0x000000000080e947 */ /* 0x000fea0003800000 */
[----:B------:R-:W-:-:S04]  /*b0a0*/  LOP3.LUT R19, R19, 0x2, RZ, 0xfc, !PT ;  /* 0x0000000213137812 */ /* 0x000fc800078efcff */
[----:B------:R-:W-:-:S13]  /*b0b0*/  ISETP.NE.AND P0, PT, R19, 0x3, PT ;  /* 0x000000031300780c */ /* 0x000fda0003f05270 */
[----:B------:R-:W-:Y:S05]  /*b0c0*/  @!P0 BRA `(.L_x_306) ;  /* 0x0000000000048947 */ /* 0x000fea0003800000 */
[----:B------:R-:W-:Y:S01]  /*b0d0*/  BPT.TRAP 0x1 ;  /* 0x000000040000795c */ /* 0x000fe20000300000 */
.L_x_306:
[----:B------:R-:W0:Y:S01]  /*b0e0*/  S2R R3, SR_CgaCtaId ;  /* 0x0000000000037919 */ /* 0x000e220000008800 */
[----:B------:R-:W-:-:S04]  /*b0f0*/  MOV R2, 0x400 ;  /* 0x0000040000027802 */ /* 0x000fc80000000f00 */
[----:B0-----:R-:W-:Y:S02]  /*b100*/  LEA R3, R3, R2, 0x18 ;  /* 0x0000000203037211 */ /* 0x001fe400078ec0ff */
[----:B------:R-:W-:-:S03]  /*b110*/  SHF.L.U32 R2, R0, 0x1f, RZ ;  /* 0x0000001f00027819 */ /* 0x000fc600000006ff */
[----:B------:R-:W-:-:S04]  /*b120*/  VIADD R3, R3, 0x18 ;  /* 0x0000001803037836 */ /* 0x000fc80000000000 */
[C---:B------:R-:W-:Y:S02]  /*b130*/  IMAD R7, R12.reuse, 0x8, R3 ;  /* 0x000000080c077824 */ /* 0x040fe400078e0203 */
[----:B------:R-:W-:Y:S02]  /*b140*/  VIADD R12, R12, 0x1 ;  /* 0x000000010c0c7836 */ /* 0x000fe40000000000 */
[----:B------:R-:W0:Y:S03]  /*b150*/  SYNCS.PHASECHK.TRANS64.TRYWAIT P0, [R7+URZ], R2 ;  /* 0x00000002070075a7 */ /* 0x000e26000800017f */
[----:B------:R-:W-:-:S04]  /*b160*/  ISETP.NE.AND P1, PT, R12, 0x3, PT ;  /* 0x000000030c00780c */ /* 0x000fc80003f25270 */
[----:B------:R-:W-:Y:S02]  /*b170*/  SEL R5, RZ, 0x1, P1 ;  /* 0x00000001ff057807 */ /* 0x000fe40000800000 */
[----:B------:R-:W-:Y:S02]  /*b180*/  SEL R12, R12, RZ, P1 ;  /* 0x000000ff0c0c7207 */ /* 0x000fe40000800000 */
[----:B------:R-:W-:-:S03]  /*b190*/  LOP3.LUT R5, R0, R5, RZ, 0x3c, !PT ;  /* 0x0000000500057212 */ /* 0x000fc600078e3cff */
[----:B------:R-:W-:Y:S01]  /*b1a0*/  IMAD R9, R12, 0x8, R3 ;  /* 0x000000080c097824 */ /* 0x000fe200078e0203 */
[----:B------:R-:W-:Y:S01]  /*b1b0*/  SHF.L.U32 R4, R5, 0x1f, RZ ;  /* 0x0000001f05047819 */ /* 0x000fe200000006ff */
[----:B0-----:R-:W-:Y:S06]  /*b1c0*/  @!P0 BRA `(.L_x_307) ;  /* 0x0000000000bc8947 */ /* 0x001fec0003800000 */
.L_x_317:
[----:B------:R-:W1:Y:S01]  /*b1d0*/  SYNCS.PHASECHK.TRANS64.TRYWAIT P0, [R9+URZ], R4 ;  /* 0x00000004090075a7 */ /* 0x000e62000800017f */
[----:B------:R-:W-:-:S05]  /*b1e0*/  VIADD R0, R12, 0x1 ;  /* 0x000000010c007836 */ /* 0x000fca0000000000 */
[----:B------:R-:W-:-:S04]  /*b1f0*/  ISETP.NE.AND P1, PT, R0, 0x3, PT ;  /* 0x000000030000780c */ /* 0x000fc80003f25270 */
[----:B0-----:R-:W-:Y:S02]  /*b200*/  SEL R2, RZ, 0x1, P1 ;  /* 0x00000001ff027807 */ /* 0x001fe40000800000 */
[----:B------:R-:W-:Y:S02]  /*b210*/  SEL R0, R0, RZ, P1 ;  /* 0x000000ff00007207 */ /* 0x000fe40000800000 */
[----:B------:R-:W-:Y:S01]  /*b220*/  LOP3.LUT R2, R5, R2, RZ, 0x3c, !PT ;  /* 0x0000000205027212 */ /* 0x000fe200078e3cff */
[----:B-1----:R-:W-:Y:S06]  /*b230*/  @!P0 BRA `(.L_x_308) ;  /* 0x0000000000b48947 */ /* 0x002fec0003800000 */
.L_x_318:
[----:B------:R-:W-:Y:S01]  /*b240*/  IMAD R3, R0, 0x8, R3 ;  /* 0x0000000800037824 */ /* 0x000fe200078e0203 */
[----:B------:R-:W-:-:S07]  /*b250*/  SHF.L.U32 R0, R2, 0x1f, RZ ;  /* 0x0000001f02007819 */ /* 0x000fce00000006ff */
.L_x_309:
[----:B-1----:R1:W2:Y:S02]  /*b260*/  SYNCS.PHASECHK.TRANS64.TRYWAIT P0, [R3+URZ], R0 ;  /* 0x00000000030075a7 */ /* 0x0022a4000800017f */
[----:B--2---:R-:W-:Y:S05]  /*b270*/  @!P0 NANOSLEEP.SYNCS 0x989680 ;  /* 0x009896800000895d */ /* 0x004fea0003900000 */
[----:B------:R-:W2:Y:S02]  /*b280*/  @!P0 SYNCS.PHASECHK.TRANS64 P0, [R3+URZ], R0 ;  /* 0x00000000030085a7 */ /* 0x000ea4000800007f */
[----:B--2---:R-:W-:Y:S05]  /*b290*/  @!P0 BRA `(.L_x_309) ;  /* 0xfffffffc00f08947 */ /* 0x004fea000383ffff */
.L_x_305:
[----:B------:R-:W-:Y:S05]  /*b2a0*/  BSYNC B0 ;  /* 0x0000000000007941 */ /* 0x000fea0003800000 */
.L_x_304:
[----:B------:R-:W-:Y:S05]  /*b2b0*/  EXIT ;  /* 0x000000000000794d */ /* 0x000fea0003800000 */
.L_x_17:
[----:B---3--:R3:W4:Y:S02]  /*b2c0*/  SYNCS.PHASECHK.TRANS64.TRYWAIT P1, [R3+URZ], R0 ;  /* 0x00000000030075a7 */ /* 0x008724000802017f */
[----:B----4-:R-:W-:Y:S05]  /*b2d0*/  @!P1 NANOSLEEP.SYNCS 0x989680 ;  /* 0x009896800000995d */ /* 0x010fea0003900000 */
[----:B------:R-:W4:Y:S02]  /*b2e0*/  @!P1 SYNCS.PHASECHK.TRANS64 P1, [R3+URZ], R0 ;  /* 0x00000000030095a7 */ /* 0x000f24000802007f */
[----:B----4-:R-:W-:Y:S05]  /*b2f0*/  @!P1 BRA `(.L_x_17) ;  /* 0xfffffffc00f09947 */ /* 0x010fea000383ffff */
[----:B------:R-:W-:Y:S05]  /*b300*/  BRA `(.L_x_16) ;  /* 0xffffff5c00b87947 */ /* 0x000fea000383ffff */
.L_x_22:
[----:B-1----:R-:W-:-:S04]  /*b310*/  IMAD.U32 R4, RZ, RZ, UR4 ;  /* 0x00000004ff047e24 */ /* 0x002fc8000f8e00ff */
[----:B------:R1:W2:Y:S03]  /*b320*/  SYNCS.PHASECHK.TRANS64.TRYWAIT P1, [R4+URZ], R3 ;  /* 0x00000003040075a7 */ /* 0x0002a6000802017f */
[----:B--2---:R-:W-:Y:S05]  /*b330*/  @!P1 NANOSLEEP.SYNCS 0x989680 ;  /* 0x009896800000995d */ /* 0x004fea0003900000 */
[----:B------:R-:W2:Y:S02]  /*b340*/  @!P1 SYNCS.PHASECHK.TRANS64 P1, [R4+URZ], R3 ;  /* 0x00000003040095a7 */ /* 0x000ea4000802007f */
[----:B--2---:R-:W-:Y:S05]  /*b350*/  @!P1 BRA `(.L_x_22) ;  /* 0xfffffffc00ec9947 */ /* 0x004fea000383ffff */
[----:B------:R-:W-:Y:S05]  /*b360*/  BRA `(.L_x_21) ;  /* 0xffffff60005c7947 */ /* 0x000fea000383ffff */
.L_x_291:
[----:B------:R-:W-:Y:S01]  /*b370*/  BSSY B1, `(.L_x_310) ;  /* 0x0000006000017945 */ /* 0x000fe20003800000 */
[----:B------:R-:W-:-:S07]  /*b380*/  IMAD.MOV.U32 R15, RZ, RZ, -0x1 ;  /* 0xffffffffff0f7424 */ /* 0x000fce00078e00ff */
[----:B------:R-:W-:Y:S05]  /*b390*/  WARPSYNC.COLLECTIVE R15, `(.L_x_311) ;  /* 0x000000000f0c7348 */ /* 0x000fea0003c00000 */
[----:B------:R-:W-:Y:S02]  /*b3a0*/  ELECT P6, UR62, PT ;  /* 0x00000000003e782f */ /* 0x000fe400038c0000 */
[----:B------:R-:W-:Y:S01]  /*b3b0*/  MOV R14, UR62 ;  /* 0x0000003e000e7c02 */ /* 0x000fe20008000f00 */
[----:B------:R-:W-:Y:S10]  /*b3c0*/  ENDCOLLECTIVE ;  /* 0x000000000000791b */ /* 0x000ff40003800000 */
.L_x_311:
[----:B------:R-:W-:Y:S05]  /*b3d0*/  BSYNC B1 ;  /* 0x0000000000017941 */ /* 0x000fea0003800000 */
.L_x_310:
[----:B------:R-:W-:Y:S05]  /*b3e0*/  BRA `(.L_x_312) ;  /* 0xfffffff0006c7947 */ /* 0x000fea000383ffff */
.L_x_294:
[----:B0-----:R0:W1:Y:S02]  /*b3f0*/  SYNCS.PHASECHK.TRANS64.TRYWAIT P1, [R14+URZ+0x18], R7 ;  /* 0x000018070e0075a7 */ /* 0x001064000802017f */
[----:B-1----:R-:W-:Y:S05]  /*b400*/  @!P1 NANOSLEEP.SYNCS 0x989680 ;  /* 0x009896800000995d */ /* 0x002fea0003900000 */
[----:B------:R-:W1:Y:S02]  /*b410*/  @!P1 SYNCS.PHASECHK.TRANS64 P1, [R14+URZ+0x18], R7 ;  /* 0x000018070e0095a7 */ /* 0x000e64000802007f */
[----:B-1----:R-:W-:Y:S05]  /*b420*/  @!P1 BRA `(.L_x_294) ;  /* 0xfffffffc00f09947 */ /* 0x002fea000383ffff */
[----:B------:R-:W-:Y:S05]  /*b430*/  BRA `(.L_x_313) ;  /* 0xfffffff000a07947 */ /* 0x000fea000383ffff */
.L_x_303:
[----:B------:R-:W-:Y:S01]  /*b440*/  BSSY B0, `(.L_x_314) ;  /* 0x0000006000007945 */ /* 0x000fe20003800000 */
[----:B------:R-:W-:-:S07]  /*b450*/  IMAD.MOV.U32 R15, RZ, RZ, -0x1 ;  /* 0xffffffffff0f7424 */ /* 0x000fce00078e00ff */
[----:B------:R-:W-:Y:S05]  /*b460*/  WARPSYNC.COLLECTIVE R15, `(.L_x_315) ;  /* 0x000000000f0c7348 */ /* 0x000fea0003c00000 */
[----:B------:R-:W-:Y:S02]  /*b470*/  ELECT P6, UR62, PT ;  /* 0x00000000003e782f */ /* 0x000fe400038c0000 */
[----:B------:R-:W-:Y:S01]  /*b480*/  MOV R14, UR62 ;  /* 0x0000003e000e7c02 */ /* 0x000fe20008000f00 */
[----:B------:R-:W-:Y:S10]  /*b490*/  ENDCOLLECTIVE ;  /* 0x000000000000791b */ /* 0x000ff40003800000 */
.L_x_315:
[----:B------:R-:W-:Y:S05]  /*b4a0*/  BSYNC B0 ;  /* 0x0000000000007941 */ /* 0x000fea0003800000 */
.L_x_314:
[----:B------:R-:W-:Y:S05]  /*b4b0*/  BRA `(.L_x_316) ;  /* 0xfffffff800f07947 */ /* 0x000fea000383ffff */
.L_x_307:
[----:B0-----:R0:W1:Y:S02]  /*b4c0*/  SYNCS.PHASECHK.TRANS64.TRYWAIT P0, [R7+URZ], R2 ;  /* 0x00000002070075a7 */ /* 0x001064000800017f */
[----:B-1----:R-:W-:Y:S05]  /*b4d0*/  @!P0 NANOSLEEP.SYNCS 0x989680 ;  /* 0x009896800000895d */ /* 0x002fea0003900000 */
[----:B------:R-:W1:Y:S02]  /*b4e0*/  @!P0 SYNCS.PHASECHK.TRANS64 P0, [R7+URZ], R2 ;  /* 0x00000002070085a7 */ /* 0x000e64000800007f */
[----:B-1----:R-:W-:Y:S05]  /*b4f0*/  @!P0 BRA `(.L_x_307) ;  /* 0xfffffffc00f08947 */ /* 0x002fea000383ffff */
[----:B------:R-:W-:Y:S05]  /*b500*/  BRA `(.L_x_317) ;  /* 0xfffffffc00307947 */ /* 0x000fea000383ffff */
.L_x_308:
[----:B0-----:R0:W1:Y:S02]  /*b510*/  SYNCS.PHASECHK.TRANS64.TRYWAIT P0, [R9+URZ], R4 ;  /* 0x00000004090075a7 */ /* 0x001064000800017f */
[----:B-1----:R-:W-:Y:S05]  /*b520*/  @!P0 NANOSLEEP.SYNCS 0x989680 ;  /* 0x009896800000895d */ /* 0x002fea0003900000 */
[----:B------:R-:W1:Y:S02]  /*b530*/  @!P0 SYNCS.PHASECHK.TRANS64 P0, [R9+URZ], R4 ;  /* 0x00000004090085a7 */ /* 0x000e64000800007f */
[----:B-1----:R-:W-:Y:S05]  /*b540*/  @!P0 BRA `(.L_x_308) ;  /* 0xfffffffc00f08947 */ /* 0x002fea000383ffff */
[----:B------:R-:W-:Y:S05]  /*b550*/  BRA `(.L_x_318) ;  /* 0xfffffffc00387947 */ /* 0x000fea000383ffff */
.L_x_319:
[----:B------:R-:W-:-:S00]  /*b560*/  BRA `(.L_x_319) ;  /* 0xfffffffc00fc7947 */ /* 0x000fc0000383ffff */
[----:B------:R-:W-:-:S00]  /*b570*/  NOP ;  /* 0x0000000000007918 */ /* 0x000fc00000000000 */
        /* <DEDUP_REMOVED lines=8> */
.L_x_320:


//--------------------- .nv.global.init           --------------------------
	.section	.nv.global.init,"aw",@progbits
.nv.global.init:
	.type		$str$22,@object
	.size		$str$22,($str$23 - $str$22)
$str$22:
        /*0000*/ 	.byte	0x6b, 0x5f, 0x74, 0x69, 0x6c, 0x65, 0x5f, 0x63, 0x6f, 0x75, 0x6e, 0x74, 0x20, 0x3e, 0x3d, 0x20
        /*0010*/ 	.byte	0x31, 0x00
	.type		$str$23,@object
	.size		$str$23,(__unnamed_1 - $str$23)
$str$23:
        /*0012*/ 	.byte	0x2f, 0x74, 0x6d, 0x70, 0x2f, 0x63, 0x75, 0x74, 0x6c, 0x61, 0x73, 0x73, 0x5f, 0x73, 0x77, 0x65
        /*0022*/ 	.byte	0x65, 0x70, 0x5f, 0x73, 0x72, 0x63, 0x2f, 0x69, 0x6e, 0x63, 0x6c, 0x75, 0x64, 0x65, 0x2f, 0x63
        /*0032*/ 	.byte	0x75, 0x74, 0x6c, 0x61, 0x73, 0x73, 0x2f, 0x67, 0x65, 0x6d, 0x6d, 0x2f, 0x63, 0x6f, 0x6c, 0x6c
        /*0042*/ 	.byte	0x65, 0x63, 0x74, 0x69, 0x76, 0x65, 0x2f, 0x73, 0x6d, 0x39, 0x30, 0x5f, 0x6d, 0x6d, 0x61, 0x5f
        /*0052*/ 	.byte	0x74, 0x6d, 0x61, 0x5f, 0x67, 0x6d, 0x6d, 0x61, 0x5f, 0x73, 0x73, 0x5f, 0x77, 0x61, 0x72, 0x70
        /*0062*/ 	.byte	0x73, 0x70, 0x65, 0x63, 0x69, 0x61, 0x6c, 0x69, 0x7a, 0x65, 0x64, 0x2e, 0x68, 0x70, 0x70, 0x00
	.type		__unnamed_1,@object
	.size		__unnamed_1,(.L_0 - __unnamed_1)
__unnamed_1:
        /*0072*/ 	.byte	0x76, 0x6f, 0x69, 0x64, 0x20, 0x63, 0x75, 0x74, 0x6c, 0x61, 0x73, 0x73, 0x3a, 0x3a, 0x67, 0x65
        /* <DEDUP_REMOVED lines=179> */
        /*0bb2*/ 	.byte	0x3a, 0x3a, 0x69, 0x64, 0x65, 0x6e, 0x74, 0x69, 0x74, 0x79, 0x5d, 0x00
.L_0:


//--------------------- .nv.shared._ZN7cutlass13device_kernelINS_4gemm6kernel13GemmUniversalIN4cute5tupleIJiiiiEEENS1_10collective13CollectiveMmaINS1_34MainloopSm90TmaGmmaWarpSpecializedILi3ENS5_IJNS4_1CILi1EEESB_SB_EEENS1_35KernelTmaWarpSpecializedCooperativeEEENS5_IJNSA_ILi128EEENSA_ILi256EEENSA_ILi32EEEEEENS_6half_tENS5_IJlSB_lEEESJ_SK_NS4_8TiledMMAINS4_8MMA_AtomIJNS4_4SM904GMMA26MMA_64x256x16_F32F16F16_SSILNSO_5MajorE0ELSQ_0ELNSO_7ScaleInE1ELSR_1EEEEEENS4_6LayoutINS5_IJNSA_ILi2EEESB_SB_EEENS5_IJSB_NSA_ILi0EEESX_EEEEENS5_IJNS4_10UnderscoreES10_S10_EEEEENS4_13SM90_TMA_LOADENS4_14ComposedLayoutINS4_7SwizzleILi2ELi4ELi3EEENS4_18smem_ptr_flag_bitsILi16EEENSU_INS5_IJNSA_ILi8EEESH_EEENS5_IJSH_SB_EEEEEEEvNS4_8identityES13_S1D_vS1E_EENS_8epilogue10collective6detail29Sm90TmaWarpSpecializedAdapterINS1H_15DefaultEpilogueISJ_SK_SK_NS1G_6thread17LinearCombinationISJ_Li1EffLNS1L_9ScaleType4KindE0ELNS_15FloatRoundStyleE2ESJ_EENS1_15EpilogueDefaultEEEEEvvEEEEvNT_6ParamsE --------------------------
	.section	.nv.shared._ZN7cutlass13device_kernelINS_4gemm6kernel13GemmUniversalIN4cute5tupleIJiiiiEEENS1_10collective13CollectiveMmaINS1_34MainloopSm90TmaGmmaWarpSpecializedILi3ENS5_IJNS4_1CILi1EEESB_SB_EEENS1_35KernelTmaWarpSpecializedCooperativeEEENS5_IJNSA_ILi128EEENSA_ILi256EEENSA_ILi32EEEEEENS_6half_tENS5_IJlSB_lEEESJ_SK_NS4_8TiledMMAINS4_8MMA_AtomIJNS4_4SM904GMMA26MMA_64x256x16_F32F16F16_SSILNSO_5MajorE0ELSQ_0ELNSO_7ScaleInE1ELSR_1EEEEEENS4_6LayoutINS5_IJNSA_ILi2EEESB_SB_EEENS5_IJSB_NSA_ILi0EEESX_EEEEENS5_IJNS4_10UnderscoreES10_S10_EEEEENS4_13SM90_TMA_LOADENS4_14ComposedLayoutINS4_7SwizzleILi2ELi4ELi3EEENS4_18smem_ptr_flag_bitsILi16EEENSU_INS5_IJNSA_ILi8EEESH_EEENS5_IJSH_SB_EEEEEEEvNS4_8identityES13_S1D_vS1E_EENS_8epilogue10collective6detail29Sm90TmaWarpSpecializedAdapterINS1H_15DefaultEpilogueISJ_SK_SK_NS1G_6thread17LinearCombinationISJ_Li1EffLNS1L_9ScaleType4KindE0ELNS_15FloatRoundStyleE2ESJ_EENS1_15EpilogueDefaultEEEEEvvEEEEvNT_6ParamsE,"aw",@nobits
	.sectionflags	@""
	.align	16
	.zero		1024


//--------------------- .nv.shared.reserved.0     --------------------------
	.section	.nv.shared.reserved.0,"aw",@nobits
	.weak		__nv_reservedSMEM_offset_0_alias
	.size		__nv_reservedSMEM_offset_0_alias, 0, 0
	.other		__nv_reservedSMEM_offset_0_alias,@"STO_CUDA_RESERVED_SHARED STV_DEFAULT"
__nv_reservedSMEM_offset_0_alias:
	.zero		0


//--------------------- .nv.global                --------------------------
	.section	.nv.global,"aw",@nobits
.nv.global:
	.type		_ZN40_INTERNAL_b5433db5_4_k_cu_f57c8df8_205914cute1_E,@object
	.size		_ZN40_INTERNAL_b5433db5_4_k_cu_f57c8df8_205914cute1_E,(_ZN40_INTERNAL_b5433db5_4_k_cu_f57c8df8_205914cuda3std3__45__cpo6cbeginE - _ZN40_INTERNAL_b5433db5_4_k_cu_f57c8df8_205914cute1_E)
_ZN40_INTERNAL_b5433db5_4_k_cu_f57c8df8_205914cute1_E:
	.zero		1
	.type		_ZN40_INTERNAL_b5433db5_4_k_cu_f57c8df8_205914cuda3std3__45__cpo6cbeginE,@object
	.size		_ZN40_INTERNAL_b5433db5_4_k_cu_f57c8df8_205914cuda3std3__45__cpo6cbeginE,(_ZN40_INTERNAL_b5433db5_4_k_cu_f57c8df8_205914cuda3std3__48in_placeE - _ZN40_INTERNAL_b5433db5_4_k_cu_f57c8df8_205914cuda3std3__45__cpo6cbeginE)
_ZN40_INTERNAL_b5433db5_4_k_cu_f57c8df8_205914cuda3std3__45__cpo6cbeginE:
	.zero		1
	.type		_ZN40_INTERNAL_b5433db5_4_k_cu_f57c8df8_205914cuda3std3__48in_placeE,@object
	.size		_ZN40_INTERNAL_b5433db5_4_k_cu_f57c8df8_205914cuda3std3__48in_placeE,(_ZN40_INTERNAL_b5433db5_4_k_cu_f57c8df8_205914cuda3std6ranges3__45__cpo9iter_moveE - _ZN40_INTERNAL_b5433db5_4_k_cu_f57c8df8_205914cuda3std3__48in_placeE)
_ZN40_INTERNAL_b5433db5_4_k_cu_f57c8df8_205914cuda3std3__48in_placeE:
	.zero		1
	.type		_ZN40_INTERNAL_b5433db5_4_k_cu_f57c8df8_205914cuda3std6ranges3__45__cpo9iter_moveE,@object
	.size		_ZN40_INTERNAL_b5433db5_4_k_cu_f57c8df8_205914cuda3std6ranges3__45__cpo9iter_moveE,(_ZN40_INTERNAL_b5433db5_4_k_cu_f57c8df8_205914cuda3std3__45__cpo5beginE - _ZN40_INTERNAL_b5433db5_4_k_cu_f57c8df8_205914cuda3std6ranges3__45__cpo9iter_moveE)
_ZN40_INTERNAL_b5433db5_4_k_cu_f57c8df8_205914cuda3std6ranges3__45__cpo9iter_moveE:
	.zero		1
	.type		_ZN40_INTERNAL_b5433db5_4_k_cu_f57c8df8_205914cuda3std3__45__cpo5beginE,@object
	.size		_ZN40_INTERNAL_b5433db5_4_k_cu_f57c8df8_205914cuda3std3__45__cpo5beginE,(_ZN40_INTERNAL_b5433db5_4_k_cu_f57c8df8_205914cuda3std3__442_GLOBAL__N__b5433db5_4_k_cu_f57c8df8_205916ignoreE - _ZN40_INTERNAL_b5433db5_4_k_cu_f57c8df8_205914cuda3std3__45__cpo5beginE)
_ZN40_INTERNAL_b5433db5_4_k_cu_f57c8df8_205914cuda3std3__45__cpo5beginE:
	.zero		1
	.type		_ZN40_INTERNAL_b5433db5_4_k_cu_f57c8df8_205914cuda3std3__442_GLOBAL__N__b5433db5_4_k_cu_f57c8df8_205916ignoreE,@object
	.size		_ZN40_INTERNAL_b5433db5_4_k_cu_f57c8df8_205914cuda3std3__442_GLOBAL__N__b5433db5_4_k_cu_f57c8df8_205916ignoreE,(_ZN40_INTERNAL_b5433db5_4_k_cu_f57c8df8_205914cute7productE - _ZN40_INTERNAL_b5433db5_4_k_cu_f57c8df8_205914cuda3std3__442_GLOBAL__N__b5433db5_4_k_cu_f57c8df8_205916ignoreE)
_ZN40_INTERNAL_b5433db5_4_k_cu_f57c8df8_205914cuda3std3__442_GLOBAL__N__b5433db5_4_k_cu_f57c8df8_205916ignoreE:
	.zero		1
	.type		_ZN40_INTERNAL_b5433db5_4_k_cu_f57c8df8_205914cute7productE,@object
	.size		_ZN40_INTERNAL_b5433db5_4_k_cu_f57c8df8_205914cute7productE,(_ZN40_INTERNAL_b5433db5_4_k_cu_f57c8df8_205914cuda3std3__45__cpo3endE - _ZN40_INTERNAL_b5433db5_4_k_cu_f57c8df8_205914cute7productE)
_ZN40_INTERNAL_b5433db5_4_k_cu_f57c8df8_205914cute7productE:
	.zero		1
	.type		_ZN40_INTERNAL_b5433db5_4_k_cu_f57c8df8_205914cuda3std3__45__cpo3endE,@object
	.size		_ZN40_INTERNAL_b5433db5_4_k_cu_f57c8df8_205914cuda3std3__45__cpo3endE,(_ZN40_INTERNAL_b5433db5_4_k_cu_f57c8df8_205914cuda3std3__419piecewise_constructE - _ZN40_INTERNAL_b5433db5_4_k_cu_f57c8df8_205914cuda3std3__45__cpo3endE)
_ZN40_INTERNAL_b5433db5_4_k_cu_f57c8df8_205914cuda3std3__45__cpo3endE:
	.zero		1
	.type		_ZN40_INTERNAL_b5433db5_4_k_cu_f57c8df8_205914cuda3std3__419piecewise_constructE,@object
	.size		_ZN40_INTERNAL_b5433db5_4_k_cu_f57c8df8_205914cuda3std3__419piecewise_constructE,(_ZN40_INTERNAL_b5433db5_4_k_cu_f57c8df8_205914cuda3std3__45__cpo4cendE - _ZN40_INTERNAL_b5433db5_4_k_cu_f57c8df8_205914cuda3std3__419piecewise_constructE)
_ZN40_INTERNAL_b5433db5_4_k_cu_f57c8df8_205914cuda3std3__419piecewise_constructE:
	.zero		1
	.type		_ZN40_INTERNAL_b5433db5_4_k_cu_f57c8df8_205914cuda3std3__45__cpo4cendE,@object
	.size		_ZN40_INTERNAL_b5433db5_4_k_cu_f57c8df8_205914cuda3std3__45__cpo4cendE,(_ZN40_INTERNAL_b5433db5_4_k_cu_f57c8df8_205914cuda3std6ranges3__45__cpo4swapE - _ZN40_INTERNAL_b5433db5_4_k_cu_f57c8df8_205914cuda3std3__45__cpo4cendE)
_ZN40_INTERNAL_b5433db5_4_k_cu_f57c8df8_205914cuda3std3__45__cpo4cendE:
	.zero		1
	.type		_ZN40_INTERNAL_b5433db5_4_k_cu_f57c8df8_205914cuda3std6ranges3__45__cpo4swapE,@object
	.size		_ZN40_INTERNAL_b5433db5_4_k_cu_f57c8df8_205914cuda3std6ranges3__45__cpo4swapE,(.L_8 - _ZN40_INTERNAL_b5433db5_4_k_cu_f57c8df8_205914cuda3std6ranges3__45__cpo4swapE)
_ZN40_INTERNAL_b5433db5_4_k_cu_f57c8df8_205914cuda3std6ranges3__45__cpo4swapE:
	.zero		1
.L_8:


//--------------------- .nv.constant0._ZN7cutlass13device_kernelINS_4gemm6kernel13GemmUniversalIN4cute5tupleIJiiiiEEENS1_10collective13CollectiveMmaINS1_34MainloopSm90TmaGmmaWarpSpecializedILi3ENS5_IJNS4_1CILi1EEESB_SB_EEENS1_35KernelTmaWarpSpecializedCooperativeEEENS5_IJNSA_ILi128EEENSA_ILi256EEENSA_ILi32EEEEEENS_6half_tENS5_IJlSB_lEEESJ_SK_NS4_8TiledMMAINS4_8MMA_AtomIJNS4_4SM904GMMA26MMA_64x256x16_F32F16F16_SSILNSO_5MajorE0ELSQ_0ELNSO_7ScaleInE1ELSR_1EEEEEENS4_6LayoutINS5_IJNSA_ILi2EEESB_SB_EEENS5_IJSB_NSA_ILi0EEESX_EEEEENS5_IJNS4_10UnderscoreES10_S10_EEEEENS4_13SM90_TMA_LOADENS4_14ComposedLayoutINS4_7SwizzleILi2ELi4ELi3EEENS4_18smem_ptr_flag_bitsILi16EEENSU_INS5_IJNSA_ILi8EEESH_EEENS5_IJSH_SB_EEEEEEEvNS4_8identityES13_S1D_vS1E_EENS_8epilogue10collective6detail29Sm90TmaWarpSpecializedAdapterINS1H_15DefaultEpilogueISJ_SK_SK_NS1G_6thread17LinearCombinationISJ_Li1EffLNS1L_9ScaleType4KindE0ELNS_15FloatRoundStyleE2ESJ_EENS1_15EpilogueDefaultEEEEEvvEEEEvNT_6ParamsE --------------------------
	.section	.nv.constant0._ZN7cutlass13device_kernelINS_4gemm6kernel13GemmUniversalIN4cute5tupleIJiiiiEEENS1_10collective13CollectiveMmaINS1_34MainloopSm90TmaGmmaWarpSpecializedILi3ENS5_IJNS4_1CILi1EEESB_SB_EEENS1_35KernelTmaWarpSpecializedCooperativeEEENS5_IJNSA_ILi128EEENSA_ILi256EEENSA_ILi32EEEEEENS_6half_tENS5_IJlSB_lEEESJ_SK_NS4_8TiledMMAINS4_8MMA_AtomIJNS4_4SM904GMMA26MMA_64x256x16_F32F16F16_SSILNSO_5MajorE0ELSQ_0ELNSO_7ScaleInE1ELSR_1EEEEEENS4_6LayoutINS5_IJNSA_ILi2EEESB_SB_EEENS5_IJSB_NSA_ILi0EEESX_EEEEENS5_IJNS4_10UnderscoreES10_S10_EEEEENS4_13SM90_TMA_LOADENS4_14ComposedLayoutINS4_7SwizzleILi2ELi4ELi3EEENS4_18smem_ptr_flag_bitsILi16EEENSU_INS5_IJNSA_ILi8EEESH_EEENS5_IJSH_SB_EEEEEEEvNS4_8identityES13_S1D_vS1E_EENS_8epilogue10collective6detail29Sm90TmaWarpSpecializedAdapterINS1H_15DefaultEpilogueISJ_SK_SK_NS1G_6thread17LinearCombinationISJ_Li1EffLNS1L_9ScaleType4KindE0ELNS_15FloatRoundStyleE2ESJ_EENS1_15EpilogueDefaultEEEEEvvEEEEvNT_6ParamsE,"a",@progbits
	.sectionflags	@""
	.align	4
.nv.constant0._ZN7cutlass13device_kernelINS_4gemm6kernel13GemmUniversalIN4cute5tupleIJiiiiEEENS1_10collective13CollectiveMmaINS1_34MainloopSm90TmaGmmaWarpSpecializedILi3ENS5_IJNS4_1CILi1EEESB_SB_EEENS1_35KernelTmaWarpSpecializedCooperativeEEENS5_IJNSA_ILi128EEENSA_ILi256EEENSA_ILi32EEEEEENS_6half_tENS5_IJlSB_lEEESJ_SK_NS4_8TiledMMAINS4_8MMA_AtomIJNS4_4SM904GMMA26MMA_64x256x16_F32F16F16_SSILNSO_5MajorE0ELSQ_0ELNSO_7ScaleInE1ELSR_1EEEEEENS4_6LayoutINS5_IJNSA_ILi2EEESB_SB_EEENS5_IJSB_NSA_ILi0EEESX_EEEEENS5_IJNS4_10UnderscoreES10_S10_EEEEENS4_13SM90_TMA_LOADENS4_14ComposedLayoutINS4_7SwizzleILi2ELi4ELi3EEENS4_18smem_ptr_flag_bitsILi16EEENSU_INS5_IJNSA_ILi8EEESH_EEENS5_IJSH_SB_EEEEEEEvNS4_8identityES13_S1D_vS1E_EENS_8epilogue10collective6detail29Sm90TmaWarpSpecializedAdapterINS1H_15DefaultEpilogueISJ_SK_SK_NS1G_6thread17LinearCombinationISJ_Li1EffLNS1L_9ScaleType4KindE0ELNS_15FloatRoundStyleE2ESJ_EENS1_15EpilogueDefaultEEEEEvvEEEEvNT_6ParamsE:
	.zero		1664


//--------------------- SYMBOLS --------------------------

	.type		.nv.reservedSmem.offset0,@object
	.size		.nv.reservedSmem.offset0,0x4
	.type		__assertfail,@function
